// auto-generated by cutlass_sweep.gemm — config: {"arch": "sm_100", "cluster_m": 1, "cluster_n": 2, "dtype": "bf16", "stages": 5, "tile_k": 32, "tile_m": 64, "tile_n": 128}
#include "cutlass/cutlass.h"
#include "cutlass/gemm/collective/collective_builder.hpp"
#include "cutlass/gemm/device/gemm_universal_adapter.h"
#include "cutlass/gemm/kernel/gemm_universal.hpp"
#include "cutlass/epilogue/collective/collective_builder.hpp"

using ElemA = cutlass::bfloat16_t;
using ElemB = cutlass::bfloat16_t;
using ElemCD = cutlass::bfloat16_t;
using Acc  = float;
using TileShape    = cute::Shape<cute::_64, cute::_128, cute::_32>;
using ClusterShape = cute::Shape<cute::_1, cute::_2, cute::_1>;

using CollectiveEpilogue = typename cutlass::epilogue::collective::CollectiveBuilder<
    cutlass::arch::Sm100, cutlass::arch::OpClassTensorOp,
    TileShape, ClusterShape,
    cutlass::epilogue::collective::EpilogueTileAuto,
    Acc, Acc,
    ElemCD, cutlass::layout::RowMajor, 128 / cutlass::sizeof_bits<ElemCD>::value,
    ElemCD, cutlass::layout::RowMajor, 128 / cutlass::sizeof_bits<ElemCD>::value,
    cutlass::epilogue::collective::EpilogueScheduleAuto
  >::CollectiveOp;

using CollectiveMainloop = typename cutlass::gemm::collective::CollectiveBuilder<
    cutlass::arch::Sm100, cutlass::arch::OpClassTensorOp,
    ElemA, cutlass::layout::RowMajor, 128 / cutlass::sizeof_bits<ElemA>::value,
    ElemB, cutlass::layout::ColumnMajor, 128 / cutlass::sizeof_bits<ElemB>::value,
    Acc,
    TileShape, ClusterShape,
    cutlass::gemm::collective::StageCount<5>,
    cutlass::gemm::collective::KernelScheduleAuto
  >::CollectiveOp;

using GemmKernel = cutlass::gemm::kernel::GemmUniversal<
    cute::Shape<int,int,int,int>,
    CollectiveMainloop,
    CollectiveEpilogue
>;
using Gemm = cutlass::gemm::device::GemmUniversalAdapter<GemmKernel>;

// Force the device kernel symbol into the cubin without needing a host main.
auto* _anchor = &cutlass::device_kernel<GemmKernel>;


// ===== COMPILED SASS (sm_100a) =====

	.target	sm_100a

	.elftype	@"ET_EXEC"


//--------------------- .note.nv.tkinfo           --------------------------
	.section	.note.nv.tkinfo,"",@"SHT_NOTE"
	.sectionflags	@"SHF_NOTE_NV_TKINFO"
	.tkinfo
        /*0018*/ 	.word	0x00000002
        /*0030*/ 	.string	""
        /*0030*/ 	.string	"ptxas"
        /*0030*/ 	.string	"Cuda compilation tools, release 13.0, V13.0.88"
        /*0030*/ 	.string	"Build cuda_13.0.r13.0/compiler.36424714_0"
        /*0030*/ 	.string	"-arch sm_100a -m 64 "



//--------------------- .note.nv.cuinfo           --------------------------
	.section	.note.nv.cuinfo,"",@"SHT_NOTE"
	.sectionflags	@"SHF_NOTE_NV_CUINFO"
        /*0018*/ 	.short	0x0002
        /*001a*/ 	.short	0x0064
        /*001c*/ 	.short	0x0082
	.zero		2


//--------------------- .nv.info                  --------------------------
	.section	.nv.info,"",@"SHT_CUDA_INFO"
	.align	4


	//----- nvinfo : EIATTR_REGCOUNT
	.align		4
        /*0000*/ 	.byte	0x04, 0x2f
        /*0002*/ 	.short	(.L_19 - .L_18)
	.align		4
.L_18:
        /*0004*/ 	.word	index@(_ZN7cutlass13device_kernelINS_4gemm6kernel13GemmUniversalIN4cute5tupleIJiiiiEEENS1_10collective13CollectiveMmaINS1_35MainloopSm100TmaUmmaWarpSpecializedILi5ELi2ELi4ENS5_IJNS4_1CILi1EEENSA_ILi2EEESB_EEEEENS5_IJNSA_ILi64EEENSA_ILi128EEENSA_ILi32EEEEEENS_10bfloat16_tENS5_IJlSB_lEEESJ_SK_NS4_8TiledMMAINS4_8MMA_AtomIJNS4_20SM100_MMA_F16BF16_SSISJ_SJ_fLi64ELi128ELNS4_4UMMA5MajorE0ELSP_0ELNSO_7ScaleInE0ELSQ_0EEEEEENS4_6LayoutINS5_IJSB_SB_SB_EEENS5_IJNSA_ILi0EEESV_SV_EEEEENS5_IJNS4_10UnderscoreESY_SY_EEEEENS4_23SM90_TMA_LOAD_MULTICASTENS4_14ComposedLayoutINS4_7SwizzleILi2ELi4ELi3EEENS4_18smem_ptr_flag_bitsILi16EEENST_INS5_IJNSA_ILi8EEESH_EEENS5_IJSH_SB_EEEEEEEvNS4_8identityENS4_13SM90_TMA_LOADES1B_vS1C_EENS_8epilogue10collective18CollectiveEpilogueINS1F_23Sm100TmaWarpSpecializedILi4ELi2ELi16ELb1ELb0EEEJSI_NS5_IJNST_ISF_SB_EENST_ISH_SB_EEEEESJ_SK_SJ_SK_NS1F_6fusion15FusionCallbacksIS1J_NS1N_17LinearCombinationISJ_fSJ_fLNS_15FloatRoundStyleE2EEESI_S1M_JEEENS4_5SM1004TMEM4LOAD26SM100_TMEM_LOAD_16dp256b4xES1D_S1B_NS4_17SM75_U32x4_LDSM_NENS4_14SM90_TMA_STOREES1B_NS4_17SM90_U32x4_STSM_NENS4_39AutoVectorizingCopyWithAssumedAlignmentILi128EEEEEEvvEEEEvNT_6ParamsE)
        /*0008*/ 	.word	0x00000044


	//----- nvinfo : EIATTR_FRAME_SIZE
	.align		4
.L_19:
        /*000c*/ 	.byte	0x04, 0x11
        /*000e*/ 	.short	(.L_21 - .L_20)
	.align		4
.L_20:
        /*0010*/ 	.word	index@($__internal_2_$__cuda_sm10x_tcgen05_guardrail_trap_unallocated_columns_being_dealloced)
        /*0014*/ 	.word	0x00000000


	//----- nvinfo : EIATTR_FRAME_SIZE
	.align		4
.L_21:
        /*0018*/ 	.byte	0x04, 0x11
        /*001a*/ 	.short	(.L_23 - .L_22)
	.align		4
.L_22:
        /*001c*/ 	.word	index@($__internal_1_$__cuda_sm10x_tcgen05_guardrail_trap_phase_invalid_during_alloc)
        /*0020*/ 	.word	0x00000000


	//----- nvinfo : EIATTR_FRAME_SIZE
	.align		4
.L_23:
        /*0024*/ 	.byte	0x04, 0x11
        /*0026*/ 	.short	(.L_25 - .L_24)
	.align		4
.L_24:
        /*0028*/ 	.word	index@($__internal_0_$__cuda_sm10x_tcgen05_guardrail_trap_col_being_dealloced_not_returned_by_alloc)
        /*002c*/ 	.word	0x00000000


	//----- nvinfo : EIATTR_FRAME_SIZE
	.align		4
.L_25:
        /*0030*/ 	.byte	0x04, 0x11
        /*0032*/ 	.short	(.L_27 - .L_26)
	.align		4
.L_26:
        /*0034*/ 	.word	index@(_ZN7cutlass13device_kernelINS_4gemm6kernel13GemmUniversalIN4cute5tupleIJiiiiEEENS1_10collective13CollectiveMmaINS1_35MainloopSm100TmaUmmaWarpSpecializedILi5ELi2ELi4ENS5_IJNS4_1CILi1EEENSA_ILi2EEESB_EEEEENS5_IJNSA_ILi64EEENSA_ILi128EEENSA_ILi32EEEEEENS_10bfloat16_tENS5_IJlSB_lEEESJ_SK_NS4_8TiledMMAINS4_8MMA_AtomIJNS4_20SM100_MMA_F16BF16_SSISJ_SJ_fLi64ELi128ELNS4_4UMMA5MajorE0ELSP_0ELNSO_7ScaleInE0ELSQ_0EEEEEENS4_6LayoutINS5_IJSB_SB_SB_EEENS5_IJNSA_ILi0EEESV_SV_EEEEENS5_IJNS4_10UnderscoreESY_SY_EEEEENS4_23SM90_TMA_LOAD_MULTICASTENS4_14ComposedLayoutINS4_7SwizzleILi2ELi4ELi3EEENS4_18smem_ptr_flag_bitsILi16EEENST_INS5_IJNSA_ILi8EEESH_EEENS5_IJSH_SB_EEEEEEEvNS4_8identityENS4_13SM90_TMA_LOADES1B_vS1C_EENS_8epilogue10collective18CollectiveEpilogueINS1F_23Sm100TmaWarpSpecializedILi4ELi2ELi16ELb1ELb0EEEJSI_NS5_IJNST_ISF_SB_EENST_ISH_SB_EEEEESJ_SK_SJ_SK_NS1F_6fusion15FusionCallbacksIS1J_NS1N_17LinearCombinationISJ_fSJ_fLNS_15FloatRoundStyleE2EEESI_S1M_JEEENS4_5SM1004TMEM4LOAD26SM100_TMEM_LOAD_16dp256b4xES1D_S1B_NS4_17SM75_U32x4_LDSM_NENS4_14SM90_TMA_STOREES1B_NS4_17SM90_U32x4_STSM_NENS4_39AutoVectorizingCopyWithAssumedAlignmentILi128EEEEEEvvEEEEvNT_6ParamsE)
        /*0038*/ 	.word	0x00000000


	//----- nvinfo : EIATTR_MIN_STACK_SIZE
	.align		4
.L_27:
        /*003c*/ 	.byte	0x04, 0x12
        /*003e*/ 	.short	(.L_29 - .L_28)
	.align		4
.L_28:
        /*0040*/ 	.word	index@(_ZN7cutlass13device_kernelINS_4gemm6kernel13GemmUniversalIN4cute5tupleIJiiiiEEENS1_10collective13CollectiveMmaINS1_35MainloopSm100TmaUmmaWarpSpecializedILi5ELi2ELi4ENS5_IJNS4_1CILi1EEENSA_ILi2EEESB_EEEEENS5_IJNSA_ILi64EEENSA_ILi128EEENSA_ILi32EEEEEENS_10bfloat16_tENS5_IJlSB_lEEESJ_SK_NS4_8TiledMMAINS4_8MMA_AtomIJNS4_20SM100_MMA_F16BF16_SSISJ_SJ_fLi64ELi128ELNS4_4UMMA5MajorE0ELSP_0ELNSO_7ScaleInE0ELSQ_0EEEEEENS4_6LayoutINS5_IJSB_SB_SB_EEENS5_IJNSA_ILi0EEESV_SV_EEEEENS5_IJNS4_10UnderscoreESY_SY_EEEEENS4_23SM90_TMA_LOAD_MULTICASTENS4_14ComposedLayoutINS4_7SwizzleILi2ELi4ELi3EEENS4_18smem_ptr_flag_bitsILi16EEENST_INS5_IJNSA_ILi8EEESH_EEENS5_IJSH_SB_EEEEEEEvNS4_8identityENS4_13SM90_TMA_LOADES1B_vS1C_EENS_8epilogue10collective18CollectiveEpilogueINS1F_23Sm100TmaWarpSpecializedILi4ELi2ELi16ELb1ELb0EEEJSI_NS5_IJNST_ISF_SB_EENST_ISH_SB_EEEEESJ_SK_SJ_SK_NS1F_6fusion15FusionCallbacksIS1J_NS1N_17LinearCombinationISJ_fSJ_fLNS_15FloatRoundStyleE2EEESI_S1M_JEEENS4_5SM1004TMEM4LOAD26SM100_TMEM_LOAD_16dp256b4xES1D_S1B_NS4_17SM75_U32x4_LDSM_NENS4_14SM90_TMA_STOREES1B_NS4_17SM90_U32x4_STSM_NENS4_39AutoVectorizingCopyWithAssumedAlignmentILi128EEEEEEvvEEEEvNT_6ParamsE)
        /*0044*/ 	.word	0x00000000
.L_29:


//--------------------- .nv.compat                --------------------------
	.section	.nv.compat,"",@"SHT_CUDA_COMPAT_INFO"
	.align	4
        /*0000*/ 	.byte	0x02, 0x09, 0x01, 0x00, 0x02, 0x02, 0x02, 0x00, 0x02, 0x05, 0x05, 0x00, 0x03, 0x07, 0x01, 0x01
        /*0010*/ 	.byte	0x02, 0x03, 0x01, 0x00, 0x02, 0x06, 0x01, 0x00, 0x04, 0x0b, 0x08, 0x00, 0x09, 0x00, 0x00, 0x00
        /*0020*/ 	.byte	0x00, 0x00, 0x00, 0x00


//--------------------- .nv.info._ZN7cutlass13device_kernelINS_4gemm6kernel13GemmUniversalIN4cute5tupleIJiiiiEEENS1_10collective13CollectiveMmaINS1_35MainloopSm100TmaUmmaWarpSpecializedILi5ELi2ELi4ENS5_IJNS4_1CILi1EEENSA_ILi2EEESB_EEEEENS5_IJNSA_ILi64EEENSA_ILi128EEENSA_ILi32EEEEEENS_10bfloat16_tENS5_IJlSB_lEEESJ_SK_NS4_8TiledMMAINS4_8MMA_AtomIJNS4_20SM100_MMA_F16BF16_SSISJ_SJ_fLi64ELi128ELNS4_4UMMA5MajorE0ELSP_0ELNSO_7ScaleInE0ELSQ_0EEEEEENS4_6LayoutINS5_IJSB_SB_SB_EEENS5_IJNSA_ILi0EEESV_SV_EEEEENS5_IJNS4_10UnderscoreESY_SY_EEEEENS4_23SM90_TMA_LOAD_MULTICASTENS4_14ComposedLayoutINS4_7SwizzleILi2ELi4ELi3EEENS4_18smem_ptr_flag_bitsILi16EEENST_INS5_IJNSA_ILi8EEESH_EEENS5_IJSH_SB_EEEEEEEvNS4_8identityENS4_13SM90_TMA_LOADES1B_vS1C_EENS_8epilogue10collective18CollectiveEpilogueINS1F_23Sm100TmaWarpSpecializedILi4ELi2ELi16ELb1ELb0EEEJSI_NS5_IJNST_ISF_SB_EENST_ISH_SB_EEEEESJ_SK_SJ_SK_NS1F_6fusion15FusionCallbacksIS1J_NS1N_17LinearCombinationISJ_fSJ_fLNS_15FloatRoundStyleE2EEESI_S1M_JEEENS4_5SM1004TMEM4LOAD26SM100_TMEM_LOAD_16dp256b4xES1D_S1B_NS4_17SM75_U32x4_LDSM_NENS4_14SM90_TMA_STOREES1B_NS4_17SM90_U32x4_STSM_NENS4_39AutoVectorizingCopyWithAssumedAlignmentILi128EEEEEEvvEEEEvNT_6ParamsE --------------------------
	.section	.nv.info._ZN7cutlass13device_kernelINS_4gemm6kernel13GemmUniversalIN4cute5tupleIJiiiiEEENS1_10collective13CollectiveMmaINS1_35MainloopSm100TmaUmmaWarpSpecializedILi5ELi2ELi4ENS5_IJNS4_1CILi1EEENSA_ILi2EEESB_EEEEENS5_IJNSA_ILi64EEENSA_ILi128EEENSA_ILi32EEEEEENS_10bfloat16_tENS5_IJlSB_lEEESJ_SK_NS4_8TiledMMAINS4_8MMA_AtomIJNS4_20SM100_MMA_F16BF16_SSISJ_SJ_fLi64ELi128ELNS4_4UMMA5MajorE0ELSP_0ELNSO_7ScaleInE0ELSQ_0EEEEEENS4_6LayoutINS5_IJSB_SB_SB_EEENS5_IJNSA_ILi0EEESV_SV_EEEEENS5_IJNS4_10UnderscoreESY_SY_EEEEENS4_23SM90_TMA_LOAD_MULTICASTENS4_14ComposedLayoutINS4_7SwizzleILi2ELi4ELi3EEENS4_18smem_ptr_flag_bitsILi16EEENST_INS5_IJNSA_ILi8EEESH_EEENS5_IJSH_SB_EEEEEEEvNS4_8identityENS4_13SM90_TMA_LOADES1B_vS1C_EENS_8epilogue10collective18CollectiveEpilogueINS1F_23Sm100TmaWarpSpecializedILi4ELi2ELi16ELb1ELb0EEEJSI_NS5_IJNST_ISF_SB_EENST_ISH_SB_EEEEESJ_SK_SJ_SK_NS1F_6fusion15FusionCallbacksIS1J_NS1N_17LinearCombinationISJ_fSJ_fLNS_15FloatRoundStyleE2EEESI_S1M_JEEENS4_5SM1004TMEM4LOAD26SM100_TMEM_LOAD_16dp256b4xES1D_S1B_NS4_17SM75_U32x4_LDSM_NENS4_14SM90_TMA_STOREES1B_NS4_17SM90_U32x4_STSM_NENS4_39AutoVectorizingCopyWithAssumedAlignmentILi128EEEEEEvvEEEEvNT_6ParamsE,"",@"SHT_CUDA_INFO"
	.sectionflags	@""
	.align	4


	//----- nvinfo : EIATTR_CUDA_API_VERSION
	.align		4
        /*0000*/ 	.byte	0x04, 0x37
        /*0002*/ 	.short	(.L_31 - .L_30)
.L_30:
        /*0004*/ 	.word	0x00000082


	//----- nvinfo : EIATTR_KPARAM_INFO
	.align		4
.L_31:
        /*0008*/ 	.byte	0x04, 0x17
        /*000a*/ 	.short	(.L_33 - .L_32)
.L_32:
        /*000c*/ 	.word	0x00000000
        /*0010*/ 	.short	0x0000
        /*0012*/ 	.short	0x0000
        /*0014*/ 	.byte	0x00, 0xf0, 0x01, 0x20


	//----- nvinfo : EIATTR_AT_ENTRY_FRAGMENTS
	.align		4
.L_33:
        /*0018*/ 	.byte	0x04, 0x4f
        /*001a*/ 	.short	(.L_35 - .L_34)


	//   ....[0]....
.L_34:
        /*001c*/ 	.word	0x00000006


	//----- nvinfo : EIATTR_RESERVED_SMEM_USED
	.align		4
.L_35:
        /*0020*/ 	.byte	0x01, 0x41
	.zero		2


	//----- nvinfo : EIATTR_SPARSE_MMA_MASK
	.align		4
        /*0024*/ 	.byte	0x03, 0x50
        /*0026*/ 	.short	0x0000


	//----- nvinfo : EIATTR_TCGEN05_1CTA_USED
	.align		4
        /*0028*/ 	.byte	0x01, 0x51
	.zero		2


	//----- nvinfo : EIATTR_MAXREG_COUNT
	.align		4
        /*002c*/ 	.byte	0x03, 0x1b
        /*002e*/ 	.short	0x00ff


	//----- nvinfo : EIATTR_NUM_BARRIERS
	.align		4
        /*0030*/ 	.byte	0x02, 0x4c
        /*0032*/ 	.byte	0x07
	.zero		1


	//----- nvinfo : EIATTR_EXTERNS
	.align		4
        /*0034*/ 	.byte	0x04, 0x0f
        /*0036*/ 	.short	(.L_37 - .L_36)


	//   ....[0]....
	.align		4
.L_36:
        /*0038*/ 	.word	index@(__assertfail)


	//----- nvinfo : EIATTR_MERCURY_ISA_VERSION
	.align		4
.L_37:
        /*003c*/ 	.byte	0x03, 0x5f
        /*003e*/ 	.short	0x0101


	//----- nvinfo : EIATTR_INT_WARP_WIDE_INSTR_OFFSETS
	.align		4
        /*0040*/ 	.byte	0x04, 0x31
        /*0042*/ 	.short	(.L_39 - .L_38)


	//   ....[0]....
.L_38:
        /*0044*/ 	.word	0x00003d10


	//   ....[1]....
        /*0048*/ 	.word	0x00003d40


	//   ....[2]....
        /*004c*/ 	.word	0x00003d60


	//   ....[3]....
        /*0050*/ 	.word	0x000048e0


	//   ....[4]....
        /*0054*/ 	.word	0x00004950


	//   ....[5]....
        /*0058*/ 	.word	0x00004a20


	//   ....[6]....
        /*005c*/ 	.word	0x00004aa0


	//   ....[7]....
        /*0060*/ 	.word	0x00004b90


	//   ....[8]....
        /*0064*/ 	.word	0x00004c10


	//   ....[9]....
        /*0068*/ 	.word	0x00004cf0


	//   ....[10]....
        /*006c*/ 	.word	0x00004da0


	//----- nvinfo : EIATTR_COOP_GROUP_MASK_REGIDS
	.align		4
.L_39:
        /*0070*/ 	.byte	0x04, 0x29
        /*0072*/ 	.short	(.L_41 - .L_40)


	//   ....[0]....
.L_40:
        /*0074*/ 	.word	0xffffffff


	//   ....[1]....
        /*0078*/ 	.word	0xffffffff


	//   ....[2]....
        /*007c*/ 	.word	0xffffffff


	//   ....[3]....
        /*0080*/ 	.word	0xffffffff


	//   ....[4]....
        /*0084*/ 	.word	0xffffffff


	//   ....[5]....
        /*0088*/ 	.word	0xffffffff


	//   ....[6]....
        /*008c*/ 	.word	0xffffffff


	//   ....[7]....
        /*0090*/ 	.word	0xffffffff


	//   ....[8]....
        /*0094*/ 	.word	0xffffffff


	//   ....[9]....
        /*0098*/ 	.word	0xffffffff


	//   ....[10]....
        /*009c*/ 	.word	0xffffffff


	//   ....[11]....
        /*00a0*/ 	.word	0xffffffff


	//   ....[12]....
        /*00a4*/ 	.word	0xffffffff


	//   ....[13]....
        /*00a8*/ 	.word	0xffffffff


	//----- nvinfo : EIATTR_COOP_GROUP_INSTR_OFFSETS
	.align		4
.L_41:
        /*00ac*/ 	.byte	0x04, 0x28
        /*00ae*/ 	.short	(.L_43 - .L_42)


	//   ....[0]....
.L_42:
        /*00b0*/ 	.word	0x00000080


	//   ....[1]....
        /*00b4*/ 	.word	0x000004f0


	//   ....[2]....
        /*00b8*/ 	.word	0x000006c0


	//   ....[3]....
        /*00bc*/ 	.word	0x00000860


	//   ....[4]....
        /*00c0*/ 	.word	0x00000960


	//   ....[5]....
        /*00c4*/ 	.word	0x00000ad0


	//   ....[6]....
        /*00c8*/ 	.word	0x00000c70


	//   ....[7]....
        /*00cc*/ 	.word	0x00000e20


	//   ....[8]....
        /*00d0*/ 	.word	0x00002060


	//   ....[9]....
        /*00d4*/ 	.word	0x00002fe0


	//   ....[10]....
        /*00d8*/ 	.word	0x000031f0


	//   ....[11]....
        /*00dc*/ 	.word	0x00003220


	//   ....[12]....
        /*00e0*/ 	.word	0x00003bf0


	//   ....[13]....
        /*00e4*/ 	.word	0x00003e20


	//----- nvinfo : EIATTR_VRC_CTA_INIT_COUNT
	.align		4
.L_43:
        /*00e8*/ 	.byte	0x02, 0x4a
        /*00ea*/ 	.byte	0x80
	.zero		1


	//----- nvinfo : EIATTR_SYSCALL_OFFSETS
	.align		4
        /*00ec*/ 	.byte	0x04, 0x46
        /*00ee*/ 	.short	(.L_45 - .L_44)


	//   ....[0]....
.L_44:
        /*00f0*/ 	.word	0x00005a30


	//   ....[1]....
        /*00f4*/ 	.word	0x00005b20


	//   ....[2]....
        /*00f8*/ 	.word	0x000062b0


	//   ....[3]....
        /*00fc*/ 	.word	0x00006b60


	//   ....[4]....
        /*0100*/ 	.word	0x000073f0


	//   ....[5]....
        /*0104*/ 	.word	0x00007c70


	//----- nvinfo : EIATTR_MBARRIER_INSTR_OFFSETS
	.align		4
.L_45:
        /*0108*/ 	.byte	0x04, 0x39
        /*010a*/ 	.short	(.L_47 - .L_46)


	//   ....[0]....
.L_46:
        /*010c*/ 	.word	0x00000610
        /*0110*/ 	.word	0x000000ff
        /*0114*/ 	.word	0x00000000
        /*0118*/ 	.short	0x0100
        /*011a*/ 	.byte	0x04
	.zero		1


	//   ....[1]....
        /*011c*/ 	.word	0x00000620
        /*0120*/ 	.word	0x000000ff
        /*0124*/ 	.word	0x00000028
        /*0128*/ 	.short	0x0100
        /*012a*/ 	.byte	0x04
	.zero		1


	//   ....[2]....
        /*012c*/ 	.word	0x00000630
        /*0130*/ 	.word	0x000000ff
        /*0134*/ 	.word	0x00000008
        /*0138*/ 	.short	0x0100
        /*013a*/ 	.byte	0x04
	.zero		1


	//   ....[3]....
        /*013c*/ 	.word	0x00000640
        /*0140*/ 	.word	0x000000ff
        /*0144*/ 	.word	0x00000030
        /*0148*/ 	.short	0x0100
        /*014a*/ 	.byte	0x04
	.zero		1


	//   ....[4]....
        /*014c*/ 	.word	0x00000650
        /*0150*/ 	.word	0x000000ff
        /*0154*/ 	.word	0x00000010
        /*0158*/ 	.short	0x0100
        /*015a*/ 	.byte	0x04
	.zero		1


	//   ....[5]....
        /*015c*/ 	.word	0x00000660
        /*0160*/ 	.word	0x000000ff
        /*0164*/ 	.word	0x00000038
        /*0168*/ 	.short	0x0100
        /*016a*/ 	.byte	0x04
	.zero		1


	//   ....[6]....
        /*016c*/ 	.word	0x00000670
        /*0170*/ 	.word	0x000000ff
        /*0174*/ 	.word	0x00000018
        /*0178*/ 	.short	0x0100
        /*017a*/ 	.byte	0x04
	.zero		1


	//   ....[7]....
        /*017c*/ 	.word	0x00000680
        /*0180*/ 	.word	0x000000ff
        /*0184*/ 	.word	0x00000040
        /*0188*/ 	.short	0x0100
        /*018a*/ 	.byte	0x04
	.zero		1


	//   ....[8]....
        /*018c*/ 	.word	0x00000690
        /*0190*/ 	.word	0x000000ff
        /*0194*/ 	.word	0x00000020
        /*0198*/ 	.short	0x0100
        /*019a*/ 	.byte	0x04
	.zero		1


	//   ....[9]....
        /*019c*/ 	.word	0x000006a0
        /*01a0*/ 	.word	0x000000ff
        /*01a4*/ 	.word	0x00000048
        /*01a8*/ 	.short	0x0100
        /*01aa*/ 	.byte	0x04
	.zero		1


	//   ....[10]....
        /*01ac*/ 	.word	0x000007d0
        /*01b0*/ 	.word	0x000000ff
        /*01b4*/ 	.word	0x00000050
        /*01b8*/ 	.short	0x0100
        /*01ba*/ 	.byte	0x04
	.zero		1


	//   ....[11]....
        /*01bc*/ 	.word	0x000007e0
        /*01c0*/ 	.word	0x000000ff
        /*01c4*/ 	.word	0x00000070
        /*01c8*/ 	.short	0x0100
        /*01ca*/ 	.byte	0x04
	.zero		1


	//   ....[12]....
        /*01cc*/ 	.word	0x000007f0
        /*01d0*/ 	.word	0x000000ff
        /*01d4*/ 	.word	0x00000058
        /*01d8*/ 	.short	0x0100
        /*01da*/ 	.byte	0x04
	.zero		1


	//   ....[13]....
        /*01dc*/ 	.word	0x00000800
        /*01e0*/ 	.word	0x000000ff
        /*01e4*/ 	.word	0x00000078
        /*01e8*/ 	.short	0x0100
        /*01ea*/ 	.byte	0x04
	.zero		1


	//   ....[14]....
        /*01ec*/ 	.word	0x00000810
        /*01f0*/ 	.word	0x000000ff
        /*01f4*/ 	.word	0x00000060
        /*01f8*/ 	.short	0x0100
        /*01fa*/ 	.byte	0x04
	.zero		1


	//   ....[15]....
        /*01fc*/ 	.word	0x00000820
        /*0200*/ 	.word	0x000000ff
        /*0204*/ 	.word	0x00000080
        /*0208*/ 	.short	0x0100
        /*020a*/ 	.byte	0x04
	.zero		1


	//   ....[16]....
        /*020c*/ 	.word	0x00000830
        /*0210*/ 	.word	0x000000ff
        /*0214*/ 	.word	0x00000068
        /*0218*/ 	.short	0x0100
        /*021a*/ 	.byte	0x04
	.zero		1


	//   ....[17]....
        /*021c*/ 	.word	0x00000840
        /*0220*/ 	.word	0x000000ff
        /*0224*/ 	.word	0x00000088
        /*0228*/ 	.short	0x0100
        /*022a*/ 	.byte	0x04
	.zero		1


	//   ....[18]....
        /*022c*/ 	.word	0x00000930
        /*0230*/ 	.word	0x000000ff
        /*0234*/ 	.word	0x00000090
        /*0238*/ 	.short	0x0100
        /*023a*/ 	.byte	0x06
	.zero		1


	//   ....[19]....
        /*023c*/ 	.word	0x00000940
        /*0240*/ 	.word	0x000000ff
        /*0244*/ 	.word	0x00000098
        /*0248*/ 	.short	0x0100
        /*024a*/ 	.byte	0x06
	.zero		1


	//   ....[20]....
        /*024c*/ 	.word	0x00000a80
        /*0250*/ 	.word	0x000000ff
        /*0254*/ 	.word	0x000000a0
        /*0258*/ 	.short	0x0100
        /*025a*/ 	.byte	0x06
	.zero		1


	//   ....[21]....
        /*025c*/ 	.word	0x00000a90
        /*0260*/ 	.word	0x000000ff
        /*0264*/ 	.word	0x000000b0
        /*0268*/ 	.short	0x0100
        /*026a*/ 	.byte	0x06
	.zero		1


	//   ....[22]....
        /*026c*/ 	.word	0x00000aa0
        /*0270*/ 	.word	0x000000ff
        /*0274*/ 	.word	0x000000a8
        /*0278*/ 	.short	0x0100
        /*027a*/ 	.byte	0x06
	.zero		1


	//   ....[23]....
        /*027c*/ 	.word	0x00000ab0
        /*0280*/ 	.word	0x000000ff
        /*0284*/ 	.word	0x000000b8
        /*0288*/ 	.short	0x0100
        /*028a*/ 	.byte	0x06
	.zero		1


	//   ....[24]....
        /*028c*/ 	.word	0x00000be0
        /*0290*/ 	.word	0x000000ff
        /*0294*/ 	.word	0x000000c0
        /*0298*/ 	.short	0x0100
        /*029a*/ 	.byte	0x04
	.zero		1


	//   ....[25]....
        /*029c*/ 	.word	0x00000bf0
        /*02a0*/ 	.word	0x000000ff
        /*02a4*/ 	.word	0x000000e0
        /*02a8*/ 	.short	0x0100
        /*02aa*/ 	.byte	0x04
	.zero		1


	//   ....[26]....
        /*02ac*/ 	.word	0x00000c00
        /*02b0*/ 	.word	0x000000ff
        /*02b4*/ 	.word	0x000000c8
        /*02b8*/ 	.short	0x0100
        /*02ba*/ 	.byte	0x04
	.zero		1


	//   ....[27]....
        /*02bc*/ 	.word	0x00000c10
        /*02c0*/ 	.word	0x000000ff
        /*02c4*/ 	.word	0x000000e8
        /*02c8*/ 	.short	0x0100
        /*02ca*/ 	.byte	0x04
	.zero		1


	//   ....[28]....
        /*02cc*/ 	.word	0x00000c20
        /*02d0*/ 	.word	0x000000ff
        /*02d4*/ 	.word	0x000000d0
        /*02d8*/ 	.short	0x0100
        /*02da*/ 	.byte	0x04
	.zero		1


	//   ....[29]....
        /*02dc*/ 	.word	0x00000c30
        /*02e0*/ 	.word	0x000000ff
        /*02e4*/ 	.word	0x000000f0
        /*02e8*/ 	.short	0x0100
        /*02ea*/ 	.byte	0x04
	.zero		1


	//   ....[30]....
        /*02ec*/ 	.word	0x00000c40
        /*02f0*/ 	.word	0x000000ff
        /*02f4*/ 	.word	0x000000d8
        /*02f8*/ 	.short	0x0100
        /*02fa*/ 	.byte	0x04
	.zero		1


	//   ....[31]....
        /*02fc*/ 	.word	0x00000c50
        /*0300*/ 	.word	0x000000ff
        /*0304*/ 	.word	0x000000f8
        /*0308*/ 	.short	0x0100
        /*030a*/ 	.byte	0x04
	.zero		1


	//   ....[32]....
        /*030c*/ 	.word	0x00000d40
        /*0310*/ 	.word	0x000000ff
        /*0314*/ 	.word	0x00000100
        /*0318*/ 	.short	0x0100
        /*031a*/ 	.byte	0x04
	.zero		1


	//   ....[33]....
        /*031c*/ 	.word	0x00000d50
        /*0320*/ 	.word	0x000000ff
        /*0324*/ 	.word	0x00000110
        /*0328*/ 	.short	0x0100
        /*032a*/ 	.byte	0x04
	.zero		1


	//   ....[34]....
        /*032c*/ 	.word	0x00000d60
        /*0330*/ 	.word	0x000000ff
        /*0334*/ 	.word	0x00000108
        /*0338*/ 	.short	0x0100
        /*033a*/ 	.byte	0x04
	.zero		1


	//   ....[35]....
        /*033c*/ 	.word	0x00000d70
        /*0340*/ 	.word	0x000000ff
        /*0344*/ 	.word	0x00000118
        /*0348*/ 	.short	0x0100
        /*034a*/ 	.byte	0x04
	.zero		1


	//   ....[36]....
        /*034c*/ 	.word	0x00001900
        /*0350*/ 	.word	0x00000000
        /*0354*/ 	.word	0x00000110
        /*0358*/ 	.short	0x010a
        /*035a*/ 	.byte	0xff
	.zero		1


	//   ....[37]....
        /*035c*/ 	.word	0x00001930
        /*0360*/ 	.word	0x00000000
        /*0364*/ 	.word	0x00000100
        /*0368*/ 	.short	0x0101
        /*036a*/ 	.byte	0xff
	.zero		1


	//   ....[38]....
        /*036c*/ 	.word	0x000019e0
        /*0370*/ 	.word	0x000000ff
        /*0374*/ 	.word	0x00000028
        /*0378*/ 	.short	0x010a
        /*037a*/ 	.byte	0x04
	.zero		1


	//   ....[39]....
        /*037c*/ 	.word	0x00001a60
        /*0380*/ 	.word	0x000000ff
        /*0384*/ 	.word	0x00000028
        /*0388*/ 	.short	0x010a
        /*038a*/ 	.byte	0x21
	.zero		1


	//   ....[40]....
        /*038c*/ 	.word	0x00001bf0
        /*0390*/ 	.word	0x000000ff
        /*0394*/ 	.word	0x00000028
        /*0398*/ 	.short	0x010a
        /*039a*/ 	.byte	0x08
	.zero		1


	//   ....[41]....
        /*039c*/ 	.word	0x00001d20
        /*03a0*/ 	.word	0x000000ff
        /*03a4*/ 	.word	0x00000098
        /*03a8*/ 	.short	0x0101
        /*03aa*/ 	.byte	0x07
	.zero		1


	//   ....[42]....
        /*03ac*/ 	.word	0x00001d40
        /*03b0*/ 	.word	0x000000ff
        /*03b4*/ 	.word	0x00000028
        /*03b8*/ 	.short	0x010a
        /*03ba*/ 	.byte	0x04
	.zero		1


	//   ....[43]....
        /*03bc*/ 	.word	0x00001dc0
        /*03c0*/ 	.word	0x000000ff
        /*03c4*/ 	.word	0x00000028
        /*03c8*/ 	.short	0x010a
        /*03ca*/ 	.byte	0x11
	.zero		1


	//   ....[44]....
        /*03cc*/ 	.word	0x00001f50
        /*03d0*/ 	.word	0x000000ff
        /*03d4*/ 	.word	0x00000028
        /*03d8*/ 	.short	0x010a
        /*03da*/ 	.byte	0x06
	.zero		1


	//   ....[45]....
        /*03dc*/ 	.word	0x00002090
        /*03e0*/ 	.word	0x00000003
        /*03e4*/ 	.word	0x000000a0
        /*03e8*/ 	.short	0x010a
        /*03ea*/ 	.byte	0xff
	.zero		1


	//   ....[46]....
        /*03ec*/ 	.word	0x000021e0
        /*03f0*/ 	.word	0x00000000
        /*03f4*/ 	.word	0x00000000
        /*03f8*/ 	.short	0x0101
        /*03fa*/ 	.byte	0xff
	.zero		1


	//   ....[47]....
        /*03fc*/ 	.word	0x000027a0
        /*0400*/ 	.word	0x000000ff
        /*0404*/ 	.word	0x00000000
        /*0408*/ 	.short	0x010a
        /*040a*/ 	.byte	0x04
	.zero		1


	//   ....[48]....
        /*040c*/ 	.word	0x00002830
        /*0410*/ 	.word	0x000000ff
        /*0414*/ 	.word	0x00000000
        /*0418*/ 	.short	0x010a
        /*041a*/ 	.byte	0x05
	.zero		1


	//   ....[49]....
        /*041c*/ 	.word	0x000028c0
        /*0420*/ 	.word	0x000000ff
        /*0424*/ 	.word	0x00000000
        /*0428*/ 	.short	0x010a
        /*042a*/ 	.byte	0x05
	.zero		1


	//   ....[50]....
        /*042c*/ 	.word	0x00002950
        /*0430*/ 	.word	0x000000ff
        /*0434*/ 	.word	0x00000000
        /*0438*/ 	.short	0x010a
        /*043a*/ 	.byte	0x05
	.zero		1


	//   ....[51]....
        /*043c*/ 	.word	0x000029f0
        /*0440*/ 	.word	0x00000000
        /*0444*/ 	.word	0x00000000
        /*0448*/ 	.short	0x010a
        /*044a*/ 	.byte	0xff
	.zero		1


	//   ....[52]....
        /*044c*/ 	.word	0x00002b30
        /*0450*/ 	.word	0x00000002
        /*0454*/ 	.word	0x00000100
        /*0458*/ 	.short	0x010a
        /*045a*/ 	.byte	0xff
	.zero		1


	//   ....[53]....
        /*045c*/ 	.word	0x00002ba0
        /*0460*/ 	.word	0x00000002
        /*0464*/ 	.word	0x00000000
        /*0468*/ 	.short	0x0101
        /*046a*/ 	.byte	0xff
	.zero		1


	//   ....[54]....
        /*046c*/ 	.word	0x00002bc0
        /*0470*/ 	.word	0x000000ff
        /*0474*/ 	.word	0x000000b0
        /*0478*/ 	.short	0x010a
        /*047a*/ 	.byte	0x04
	.zero		1


	//   ....[55]....
        /*047c*/ 	.word	0x00002ce0
        /*0480*/ 	.word	0x00000002
        /*0484*/ 	.word	0x000000a0
        /*0488*/ 	.short	0x010a
        /*048a*/ 	.byte	0xff
	.zero		1


	//   ....[56]....
        /*048c*/ 	.word	0x00002de0
        /*0490*/ 	.word	0x00000002
        /*0494*/ 	.word	0x00000000
        /*0498*/ 	.short	0x0101
        /*049a*/ 	.byte	0xff
	.zero		1


	//   ....[57]....
        /*049c*/ 	.word	0x00002e70
        /*04a0*/ 	.word	0x000000ff
        /*04a4*/ 	.word	0x000000b0
        /*04a8*/ 	.short	0x0106
        /*04aa*/ 	.byte	0x04
	.zero		1


	//   ....[58]....
        /*04ac*/ 	.word	0x00002e90
        /*04b0*/ 	.word	0x000000ff
        /*04b4*/ 	.word	0x000000b0
        /*04b8*/ 	.short	0x010a
        /*04ba*/ 	.byte	0x04
	.zero		1


	//   ....[59]....
        /*04bc*/ 	.word	0x00002f20
        /*04c0*/ 	.word	0x000000ff
        /*04c4*/ 	.word	0x000000b0
        /*04c8*/ 	.short	0x0106
        /*04ca*/ 	.byte	0x07
	.zero		1


	//   ....[60]....
        /*04cc*/ 	.word	0x00002f60
        /*04d0*/ 	.word	0x00000000
        /*04d4*/ 	.word	0x000000b0
        /*04d8*/ 	.short	0x010a
        /*04da*/ 	.byte	0xff
	.zero		1


	//   ....[61]....
        /*04dc*/ 	.word	0x00003480
        /*04e0*/ 	.word	0x00000000
        /*04e4*/ 	.word	0x000000a0
        /*04e8*/ 	.short	0x010a
        /*04ea*/ 	.byte	0xff
	.zero		1


	//   ....[62]....
        /*04ec*/ 	.word	0x00003580
        /*04f0*/ 	.word	0x00000003
        /*04f4*/ 	.word	0x00000000
        /*04f8*/ 	.short	0x0101
        /*04fa*/ 	.byte	0xff
	.zero		1


	//   ....[63]....
        /*04fc*/ 	.word	0x00003590
        /*0500*/ 	.word	0x000000ff
        /*0504*/ 	.word	0x00000000
        /*0508*/ 	.short	0x010a
        /*050a*/ 	.byte	0x04
	.zero		1


	//   ....[64]....
        /*050c*/ 	.word	0x00003610
        /*0510*/ 	.word	0x000000ff
        /*0514*/ 	.word	0x000000e0
        /*0518*/ 	.short	0x010a
        /*051a*/ 	.byte	0x17
	.zero		1


	//   ....[65]....
        /*051c*/ 	.word	0x000036f0
        /*0520*/ 	.word	0x000000ff
        /*0524*/ 	.word	0x00000000
        /*0528*/ 	.short	0x010a
        /*052a*/ 	.byte	0x05
	.zero		1


	//   ....[66]....
        /*052c*/ 	.word	0x00003830
        /*0530*/ 	.word	0x000000ff
        /*0534*/ 	.word	0x00000000
        /*0538*/ 	.short	0x010a
        /*053a*/ 	.byte	0x04
	.zero		1


	//   ....[67]....
        /*053c*/ 	.word	0x00003a20
        /*0540*/ 	.word	0x000000ff
        /*0544*/ 	.word	0x00000000
        /*0548*/ 	.short	0x010a
        /*054a*/ 	.byte	0x04
	.zero		1


	//   ....[68]....
        /*054c*/ 	.word	0x00003ab0
        /*0550*/ 	.word	0x000000ff
        /*0554*/ 	.word	0x00000000
        /*0558*/ 	.short	0x010a
        /*055a*/ 	.byte	0x05
	.zero		1


	//   ....[69]....
        /*055c*/ 	.word	0x00003b40
        /*0560*/ 	.word	0x000000ff
        /*0564*/ 	.word	0x00000000
        /*0568*/ 	.short	0x010a
        /*056a*/ 	.byte	0x05
	.zero		1


	//   ....[70]....
        /*056c*/ 	.word	0x00003bd0
        /*0570*/ 	.word	0x000000ff
        /*0574*/ 	.word	0x00000000
        /*0578*/ 	.short	0x010a
        /*057a*/ 	.byte	0x04
	.zero		1


	//   ....[71]....
        /*057c*/ 	.word	0x000040e0
        /*0580*/ 	.word	0x0000000c
        /*0584*/ 	.word	0x000000a0
        /*0588*/ 	.short	0x010a
        /*058a*/ 	.byte	0xff
	.zero		1


	//   ....[72]....
        /*058c*/ 	.word	0x00004250
        /*0590*/ 	.word	0x00000000
        /*0594*/ 	.word	0x00000000
        /*0598*/ 	.short	0x0101
        /*059a*/ 	.byte	0xff
	.zero		1


	//   ....[73]....
        /*059c*/ 	.word	0x000046e0
        /*05a0*/ 	.word	0x000000ff
        /*05a4*/ 	.word	0x00000098
        /*05a8*/ 	.short	0x010a
        /*05aa*/ 	.byte	0x15
	.zero		1


	//   ....[74]....
        /*05ac*/ 	.word	0x00004860
        /*05b0*/ 	.word	0x000000ff
        /*05b4*/ 	.word	0x00000070
        /*05b8*/ 	.short	0x010a
        /*05ba*/ 	.byte	0x15
	.zero		1


	//   ....[75]....
        /*05bc*/ 	.word	0x000049d0
        /*05c0*/ 	.word	0x000000ff
        /*05c4*/ 	.word	0x00000050
        /*05c8*/ 	.short	0x010b
        /*05ca*/ 	.byte	0x15
	.zero		1


	//   ....[76]....
        /*05cc*/ 	.word	0x000049e0
        /*05d0*/ 	.word	0x000000ff
        /*05d4*/ 	.word	0x00000000
        /*05d8*/ 	.short	0x0101
        /*05da*/ 	.byte	0x28
	.zero		1


	//   ....[77]....
        /*05dc*/ 	.word	0x000049f0
        /*05e0*/ 	.word	0x000000ff
        /*05e4*/ 	.word	0x00000078
        /*05e8*/ 	.short	0x010a
        /*05ea*/ 	.byte	0x15
	.zero		1


	//   ....[78]....
        /*05ec*/ 	.word	0x00004b40
        /*05f0*/ 	.word	0x000000ff
        /*05f4*/ 	.word	0x00000058
        /*05f8*/ 	.short	0x010b
        /*05fa*/ 	.byte	0x15
	.zero		1


	//   ....[79]....
        /*05fc*/ 	.word	0x00004b50
        /*0600*/ 	.word	0x000000ff
        /*0604*/ 	.word	0x00000000
        /*0608*/ 	.short	0x0101
        /*060a*/ 	.byte	0x27
	.zero		1


	//   ....[80]....
        /*060c*/ 	.word	0x00004b60
        /*0610*/ 	.word	0x000000ff
        /*0614*/ 	.word	0x00000080
        /*0618*/ 	.short	0x010a
        /*061a*/ 	.byte	0x15
	.zero		1


	//   ....[81]....
        /*061c*/ 	.word	0x00004ca0
        /*0620*/ 	.word	0x000000ff
        /*0624*/ 	.word	0x00000060
        /*0628*/ 	.short	0x010b
        /*062a*/ 	.byte	0x15
	.zero		1


	//   ....[82]....
        /*062c*/ 	.word	0x00004cb0
        /*0630*/ 	.word	0x000000ff
        /*0634*/ 	.word	0x00000000
        /*0638*/ 	.short	0x0101
        /*063a*/ 	.byte	0x26
	.zero		1


	//   ....[83]....
        /*063c*/ 	.word	0x00004cc0
        /*0640*/ 	.word	0x000000ff
        /*0644*/ 	.word	0x00000088
        /*0648*/ 	.short	0x010a
        /*064a*/ 	.byte	0x15
	.zero		1


	//   ....[84]....
        /*064c*/ 	.word	0x00004ec0
        /*0650*/ 	.word	0x000000ff
        /*0654*/ 	.word	0x00000068
        /*0658*/ 	.short	0x010b
        /*065a*/ 	.byte	0x15
	.zero		1


	//   ....[85]....
        /*065c*/ 	.word	0x00004ed0
        /*0660*/ 	.word	0x000000ff
        /*0664*/ 	.word	0x00000000
        /*0668*/ 	.short	0x0101
        /*066a*/ 	.byte	0x25
	.zero		1


	//   ....[86]....
        /*066c*/ 	.word	0x00004f00
        /*0670*/ 	.word	0x000000ff
        /*0674*/ 	.word	0x00000070
        /*0678*/ 	.short	0x010a
        /*067a*/ 	.byte	0x15
	.zero		1


	//   ....[87]....
        /*067c*/ 	.word	0x00004f20
        /*0680*/ 	.word	0x000000ff
        /*0684*/ 	.word	0x00000078
        /*0688*/ 	.short	0x010a
        /*068a*/ 	.byte	0x15
	.zero		1


	//   ....[88]....
        /*068c*/ 	.word	0x00004f40
        /*0690*/ 	.word	0x000000ff
        /*0694*/ 	.word	0x00000080
        /*0698*/ 	.short	0x010a
        /*069a*/ 	.byte	0x15
	.zero		1


	//   ....[89]....
        /*069c*/ 	.word	0x00004f80
        /*06a0*/ 	.word	0x00000000
        /*06a4*/ 	.word	0x00000088
        /*06a8*/ 	.short	0x010a
        /*06aa*/ 	.byte	0xff
	.zero		1


	//   ....[90]....
        /*06ac*/ 	.word	0x000052c0
        /*06b0*/ 	.word	0x00000003
        /*06b4*/ 	.word	0x000000a0
        /*06b8*/ 	.short	0x010a
        /*06ba*/ 	.byte	0xff
	.zero		1


	//   ....[91]....
        /*06bc*/ 	.word	0x00005440
        /*06c0*/ 	.word	0x00000000
        /*06c4*/ 	.word	0x00000000
        /*06c8*/ 	.short	0x0101
        /*06ca*/ 	.byte	0xff
	.zero		1


	//   ....[92]....
        /*06cc*/ 	.word	0x00005f60
        /*06d0*/ 	.word	0x000000ff
        /*06d4*/ 	.word	0x00000050
        /*06d8*/ 	.short	0x010a
        /*06da*/ 	.byte	0x2c
	.zero		1


	//   ....[93]....
        /*06dc*/ 	.word	0x00005fa0
        /*06e0*/ 	.word	0x0000001a
        /*06e4*/ 	.word	0x000000c0
        /*06e8*/ 	.short	0x010a
        /*06ea*/ 	.byte	0xff
	.zero		1


	//   ....[94]....
        /*06ec*/ 	.word	0x000060b0
        /*06f0*/ 	.word	0x000000ff
        /*06f4*/ 	.word	0x00000050
        /*06f8*/ 	.short	0x010a
        /*06fa*/ 	.byte	0x2c
	.zero		1


	//   ....[95]....
        /*06fc*/ 	.word	0x00006190
        /*0700*/ 	.word	0x0000001a
        /*0704*/ 	.word	0x000000c0
        /*0708*/ 	.short	0x010a
        /*070a*/ 	.byte	0xff
	.zero		1


	//   ....[96]....
        /*070c*/ 	.word	0x000068c0
        /*0710*/ 	.word	0x00000000
        /*0714*/ 	.word	0x00000000
        /*0718*/ 	.short	0x0101
        /*071a*/ 	.byte	0xff
	.zero		1


	//   ....[97]....
        /*071c*/ 	.word	0x000068d0
        /*0720*/ 	.word	0x00000004
        /*0724*/ 	.word	0x00000050
        /*0728*/ 	.short	0x010a
        /*072a*/ 	.byte	0xff
	.zero		1


	//   ....[98]....
        /*072c*/ 	.word	0x00006990
        /*0730*/ 	.word	0x00000004
        /*0734*/ 	.word	0x00000050
        /*0738*/ 	.short	0x010a
        /*073a*/ 	.byte	0xff
	.zero		1


	//   ....[99]....
        /*073c*/ 	.word	0x00007150
        /*0740*/ 	.word	0x00000000
        /*0744*/ 	.word	0x00000000
        /*0748*/ 	.short	0x0101
        /*074a*/ 	.byte	0xff
	.zero		1


	//   ....[100]....
        /*074c*/ 	.word	0x00007170
        /*0750*/ 	.word	0x00000002
        /*0754*/ 	.word	0x00000050
        /*0758*/ 	.short	0x010a
        /*075a*/ 	.byte	0xff
	.zero		1


	//   ....[101]....
        /*075c*/ 	.word	0x00007220
        /*0760*/ 	.word	0x00000002
        /*0764*/ 	.word	0x00000050
        /*0768*/ 	.short	0x010a
        /*076a*/ 	.byte	0xff
	.zero		1


	//   ....[102]....
        /*076c*/ 	.word	0x000079d0
        /*0770*/ 	.word	0x00000000
        /*0774*/ 	.word	0x00000000
        /*0778*/ 	.short	0x0101
        /*077a*/ 	.byte	0xff
	.zero		1


	//   ....[103]....
        /*077c*/ 	.word	0x000079f0
        /*0780*/ 	.word	0x00000003
        /*0784*/ 	.word	0x00000050
        /*0788*/ 	.short	0x010a
        /*078a*/ 	.byte	0xff
	.zero		1


	//   ....[104]....
        /*078c*/ 	.word	0x00007aa0
        /*0790*/ 	.word	0x00000003
        /*0794*/ 	.word	0x00000050
        /*0798*/ 	.short	0x010a
        /*079a*/ 	.byte	0xff
	.zero		1


	//   ....[105]....
        /*079c*/ 	.word	0x00007eb0
        /*07a0*/ 	.word	0x000000ff
        /*07a4*/ 	.word	0x00000000
        /*07a8*/ 	.short	0x0101
        /*07aa*/ 	.byte	0x04
	.zero		1


	//   ....[106]....
        /*07ac*/ 	.word	0x000082c0
        /*07b0*/ 	.word	0x00000000
        /*07b4*/ 	.word	0x00000000
        /*07b8*/ 	.short	0x0101
        /*07ba*/ 	.byte	0xff
	.zero		1


	//   ....[107]....
        /*07bc*/ 	.word	0x00008570
        /*07c0*/ 	.word	0x000000ff
        /*07c4*/ 	.word	0x00000000
        /*07c8*/ 	.short	0x0101
        /*07ca*/ 	.byte	0x04
	.zero		1


	//   ....[108]....
        /*07cc*/ 	.word	0x00008590
        /*07d0*/ 	.word	0x00000000
        /*07d4*/ 	.word	0x00000110
        /*07d8*/ 	.short	0x010a
        /*07da*/ 	.byte	0xff
	.zero		1


	//   ....[109]....
        /*07dc*/ 	.word	0x000085f0
        /*07e0*/ 	.word	0x00000000
        /*07e4*/ 	.word	0x00000028
        /*07e8*/ 	.short	0x010a
        /*07ea*/ 	.byte	0xff
	.zero		1


	//   ....[110]....
        /*07ec*/ 	.word	0x00008650
        /*07f0*/ 	.word	0x00000000
        /*07f4*/ 	.word	0x00000028
        /*07f8*/ 	.short	0x010a
        /*07fa*/ 	.byte	0xff
	.zero		1


	//   ....[111]....
        /*07fc*/ 	.word	0x000086a0
        /*0800*/ 	.word	0x00000003
        /*0804*/ 	.word	0x000000a0
        /*0808*/ 	.short	0x010a
        /*080a*/ 	.byte	0xff
	.zero		1


	//   ....[112]....
        /*080c*/ 	.word	0x00008700
        /*0810*/ 	.word	0x00000000
        /*0814*/ 	.word	0x00000000
        /*0818*/ 	.short	0x010a
        /*081a*/ 	.byte	0xff
	.zero		1


	//   ....[113]....
        /*081c*/ 	.word	0x00008760
        /*0820*/ 	.word	0x00000000
        /*0824*/ 	.word	0x00000000
        /*0828*/ 	.short	0x010a
        /*082a*/ 	.byte	0xff
	.zero		1


	//   ....[114]....
        /*082c*/ 	.word	0x000087c0
        /*0830*/ 	.word	0x00000000
        /*0834*/ 	.word	0x00000000
        /*0838*/ 	.short	0x010a
        /*083a*/ 	.byte	0xff
	.zero		1


	//   ....[115]....
        /*083c*/ 	.word	0x00008820
        /*0840*/ 	.word	0x00000000
        /*0844*/ 	.word	0x00000000
        /*0848*/ 	.short	0x010a
        /*084a*/ 	.byte	0xff
	.zero		1


	//   ....[116]....
        /*084c*/ 	.word	0x00008870
        /*0850*/ 	.word	0x00000002
        /*0854*/ 	.word	0x00000100
        /*0858*/ 	.short	0x010a
        /*085a*/ 	.byte	0xff
	.zero		1


	//   ....[117]....
        /*085c*/ 	.word	0x000088d0
        /*0860*/ 	.word	0x00000002
        /*0864*/ 	.word	0x000000b0
        /*0868*/ 	.short	0x010a
        /*086a*/ 	.byte	0xff
	.zero		1


	//   ....[118]....
        /*086c*/ 	.word	0x00008920
        /*0870*/ 	.word	0x00000002
        /*0874*/ 	.word	0x000000a0
        /*0878*/ 	.short	0x010a
        /*087a*/ 	.byte	0xff
	.zero		1


	//   ....[119]....
        /*087c*/ 	.word	0x00008980
        /*0880*/ 	.word	0x00000000
        /*0884*/ 	.word	0x000000b0
        /*0888*/ 	.short	0x010a
        /*088a*/ 	.byte	0xff
	.zero		1


	//   ....[120]....
        /*088c*/ 	.word	0x000089d0
        /*0890*/ 	.word	0x00000000
        /*0894*/ 	.word	0x000000a0
        /*0898*/ 	.short	0x010a
        /*089a*/ 	.byte	0xff
	.zero		1


	//   ....[121]....
        /*089c*/ 	.word	0x00008a30
        /*08a0*/ 	.word	0x00000002
        /*08a4*/ 	.word	0x000000e0
        /*08a8*/ 	.short	0x010a
        /*08aa*/ 	.byte	0xff
	.zero		1


	//   ....[122]....
        /*08ac*/ 	.word	0x00008a90
        /*08b0*/ 	.word	0x00000000
        /*08b4*/ 	.word	0x00000000
        /*08b8*/ 	.short	0x010a
        /*08ba*/ 	.byte	0xff
	.zero		1


	//   ....[123]....
        /*08bc*/ 	.word	0x00008af0
        /*08c0*/ 	.word	0x00000000
        /*08c4*/ 	.word	0x00000000
        /*08c8*/ 	.short	0x010a
        /*08ca*/ 	.byte	0xff
	.zero		1


	//   ....[124]....
        /*08cc*/ 	.word	0x00008b50
        /*08d0*/ 	.word	0x00000000
        /*08d4*/ 	.word	0x00000000
        /*08d8*/ 	.short	0x010a
        /*08da*/ 	.byte	0xff
	.zero		1


	//   ....[125]....
        /*08dc*/ 	.word	0x00008bb0
        /*08e0*/ 	.word	0x00000000
        /*08e4*/ 	.word	0x00000000
        /*08e8*/ 	.short	0x010a
        /*08ea*/ 	.byte	0xff
	.zero		1


	//   ....[126]....
        /*08ec*/ 	.word	0x00008c10
        /*08f0*/ 	.word	0x00000000
        /*08f4*/ 	.word	0x00000000
        /*08f8*/ 	.short	0x010a
        /*08fa*/ 	.byte	0xff
	.zero		1


	//   ....[127]....
        /*08fc*/ 	.word	0x00008c60
        /*0900*/ 	.word	0x0000000c
        /*0904*/ 	.word	0x000000a0
        /*0908*/ 	.short	0x010a
        /*090a*/ 	.byte	0xff
	.zero		1


	//   ....[128]....
        /*090c*/ 	.word	0x00008cc0
        /*0910*/ 	.word	0x00000000
        /*0914*/ 	.word	0x00000098
        /*0918*/ 	.short	0x010a
        /*091a*/ 	.byte	0xff
	.zero		1


	//   ....[129]....
        /*091c*/ 	.word	0x00008d20
        /*0920*/ 	.word	0x00000000
        /*0924*/ 	.word	0x00000070
        /*0928*/ 	.short	0x010a
        /*092a*/ 	.byte	0xff
	.zero		1


	//   ....[130]....
        /*092c*/ 	.word	0x00008d80
        /*0930*/ 	.word	0x00000000
        /*0934*/ 	.word	0x00000078
        /*0938*/ 	.short	0x010a
        /*093a*/ 	.byte	0xff
	.zero		1


	//   ....[131]....
        /*093c*/ 	.word	0x00008de0
        /*0940*/ 	.word	0x00000000
        /*0944*/ 	.word	0x00000080
        /*0948*/ 	.short	0x010a
        /*094a*/ 	.byte	0xff
	.zero		1


	//   ....[132]....
        /*094c*/ 	.word	0x00008e40
        /*0950*/ 	.word	0x00000000
        /*0954*/ 	.word	0x00000088
        /*0958*/ 	.short	0x010a
        /*095a*/ 	.byte	0xff
	.zero		1


	//   ....[133]....
        /*095c*/ 	.word	0x00008ea0
        /*0960*/ 	.word	0x00000000
        /*0964*/ 	.word	0x00000070
        /*0968*/ 	.short	0x010a
        /*096a*/ 	.byte	0xff
	.zero		1


	//   ....[134]....
        /*096c*/ 	.word	0x00008f00
        /*0970*/ 	.word	0x00000000
        /*0974*/ 	.word	0x00000078
        /*0978*/ 	.short	0x010a
        /*097a*/ 	.byte	0xff
	.zero		1


	//   ....[135]....
        /*097c*/ 	.word	0x00008f60
        /*0980*/ 	.word	0x00000000
        /*0984*/ 	.word	0x00000080
        /*0988*/ 	.short	0x010a
        /*098a*/ 	.byte	0xff
	.zero		1


	//   ....[136]....
        /*098c*/ 	.word	0x00008fb0
        /*0990*/ 	.word	0x00000003
        /*0994*/ 	.word	0x000000a0
        /*0998*/ 	.short	0x010a
        /*099a*/ 	.byte	0xff
	.zero		1


	//   ....[137]....
        /*099c*/ 	.word	0x00009010
        /*09a0*/ 	.word	0x00000000
        /*09a4*/ 	.word	0x00000050
        /*09a8*/ 	.short	0x010a
        /*09aa*/ 	.byte	0xff
	.zero		1


	//   ....[138]....
        /*09ac*/ 	.word	0x00009060
        /*09b0*/ 	.word	0x0000001a
        /*09b4*/ 	.word	0x000000c0
        /*09b8*/ 	.short	0x010a
        /*09ba*/ 	.byte	0xff
	.zero		1


	//   ....[139]....
        /*09bc*/ 	.word	0x000090b0
        /*09c0*/ 	.word	0x00000004
        /*09c4*/ 	.word	0x00000050
        /*09c8*/ 	.short	0x010a
        /*09ca*/ 	.byte	0xff
	.zero		1


	//   ....[140]....
        /*09cc*/ 	.word	0x00009100
        /*09d0*/ 	.word	0x00000002
        /*09d4*/ 	.word	0x00000050
        /*09d8*/ 	.short	0x010a
        /*09da*/ 	.byte	0xff
	.zero		1


	//   ....[141]....
        /*09dc*/ 	.word	0x00009150
        /*09e0*/ 	.word	0x00000003
        /*09e4*/ 	.word	0x00000050
        /*09e8*/ 	.short	0x010a
        /*09ea*/ 	.byte	0xff
	.zero		1


	//----- nvinfo : EIATTR_NUM_MBARRIERS
	.align		4
.L_47:
        /*09ec*/ 	.byte	0x03, 0x38
        /*09ee*/ 	.short	0x0024


	//----- nvinfo : EIATTR_EXIT_INSTR_OFFSETS
	.align		4
        /*09f0*/ 	.byte	0x04, 0x1c
        /*09f2*/ 	.short	(.L_49 - .L_48)


	//   ....[0]....
.L_48:
        /*09f4*/ 	.word	0x00002a20


	//   ....[1]....
        /*09f8*/ 	.word	0x00002f30


	//   ....[2]....
        /*09fc*/ 	.word	0x00002f90


	//   ....[3]....
        /*0a00*/ 	.word	0x00003e30


	//   ....[4]....
        /*0a04*/ 	.word	0x00004fb0


	//   ....[5]....
        /*0a08*/ 	.word	0x00004ff0


	//   ....[6]....
        /*0a0c*/ 	.word	0x00008450


	//   ....[7]....
        /*0a10*/ 	.word	0x000084d0


	//   ....[8]....
        /*0a14*/ 	.word	0x00008500


	//   ....[9]....
        /*0a18*/ 	.word	0x00008580


	//----- nvinfo : EIATTR_MAX_THREADS
	.align		4
.L_49:
        /*0a1c*/ 	.byte	0x04, 0x05
        /*0a1e*/ 	.short	(.L_51 - .L_50)
.L_50:
        /*0a20*/ 	.word	0x00000100
        /*0a24*/ 	.word	0x00000001
        /*0a28*/ 	.word	0x00000001


	//----- nvinfo : EIATTR_CRS_STACK_SIZE
	.align		4
.L_51:
        /*0a2c*/ 	.byte	0x04, 0x1e
        /*0a2e*/ 	.short	(.L_53 - .L_52)
.L_52:
        /*0a30*/ 	.word	0x00000000


	//----- nvinfo : EIATTR_CBANK_PARAM_SIZE
	.align		4
.L_53:
        /*0a34*/ 	.byte	0x03, 0x19
        /*0a36*/ 	.short	0x0800


	//----- nvinfo : EIATTR_PARAM_CBANK
	.align		4
        /*0a38*/ 	.byte	0x04, 0x0a
        /*0a3a*/ 	.short	(.L_55 - .L_54)
	.align		4
.L_54:
        /*0a3c*/ 	.word	index@(.nv.constant0._ZN7cutlass13device_kernelINS_4gemm6kernel13GemmUniversalIN4cute5tupleIJiiiiEEENS1_10collective13CollectiveMmaINS1_35MainloopSm100TmaUmmaWarpSpecializedILi5ELi2ELi4ENS5_IJNS4_1CILi1EEENSA_ILi2EEESB_EEEEENS5_IJNSA_ILi64EEENSA_ILi128EEENSA_ILi32EEEEEENS_10bfloat16_tENS5_IJlSB_lEEESJ_SK_NS4_8TiledMMAINS4_8MMA_AtomIJNS4_20SM100_MMA_F16BF16_SSISJ_SJ_fLi64ELi128ELNS4_4UMMA5MajorE0ELSP_0ELNSO_7ScaleInE0ELSQ_0EEEEEENS4_6LayoutINS5_IJSB_SB_SB_EEENS5_IJNSA_ILi0EEESV_SV_EEEEENS5_IJNS4_10UnderscoreESY_SY_EEEEENS4_23SM90_TMA_LOAD_MULTICASTENS4_14ComposedLayoutINS4_7SwizzleILi2ELi4ELi3EEENS4_18smem_ptr_flag_bitsILi16EEENST_INS5_IJNSA_ILi8EEESH_EEENS5_IJSH_SB_EEEEEEEvNS4_8identityENS4_13SM90_TMA_LOADES1B_vS1C_EENS_8epilogue10collective18CollectiveEpilogueINS1F_23Sm100TmaWarpSpecializedILi4ELi2ELi16ELb1ELb0EEEJSI_NS5_IJNST_ISF_SB_EENST_ISH_SB_EEEEESJ_SK_SJ_SK_NS1F_6fusion15FusionCallbacksIS1J_NS1N_17LinearCombinationISJ_fSJ_fLNS_15FloatRoundStyleE2EEESI_S1M_JEEENS4_5SM1004TMEM4LOAD26SM100_TMEM_LOAD_16dp256b4xES1D_S1B_NS4_17SM75_U32x4_LDSM_NENS4_14SM90_TMA_STOREES1B_NS4_17SM90_U32x4_STSM_NENS4_39AutoVectorizingCopyWithAssumedAlignmentILi128EEEEEEvvEEEEvNT_6ParamsE)
        /*0a40*/ 	.short	0x0380
        /*0a42*/ 	.short	0x0800


	//----- nvinfo : EIATTR_SW_WAR
	.align		4
.L_55:
        /*0a44*/ 	.byte	0x04, 0x36
        /*0a46*/ 	.short	(.L_57 - .L_56)
.L_56:
        /*0a48*/ 	.word	0x00000008
.L_57:


//--------------------- .nv.callgraph             --------------------------
	.section	.nv.callgraph,"",@"SHT_CUDA_CALLGRAPH"
	.align	4
	.sectionentsize	8
	.align		4
        /*0000*/ 	.word	0x00000000
	.align		4
        /*0004*/ 	.word	0xffffffff
	.align		4
        /*0008*/ 	.word	index@(_ZN7cutlass13device_kernelINS_4gemm6kernel13GemmUniversalIN4cute5tupleIJiiiiEEENS1_10collective13CollectiveMmaINS1_35MainloopSm100TmaUmmaWarpSpecializedILi5ELi2ELi4ENS5_IJNS4_1CILi1EEENSA_ILi2EEESB_EEEEENS5_IJNSA_ILi64EEENSA_ILi128EEENSA_ILi32EEEEEENS_10bfloat16_tENS5_IJlSB_lEEESJ_SK_NS4_8TiledMMAINS4_8MMA_AtomIJNS4_20SM100_MMA_F16BF16_SSISJ_SJ_fLi64ELi128ELNS4_4UMMA5MajorE0ELSP_0ELNSO_7ScaleInE0ELSQ_0EEEEEENS4_6LayoutINS5_IJSB_SB_SB_EEENS5_IJNSA_ILi0EEESV_SV_EEEEENS5_IJNS4_10UnderscoreESY_SY_EEEEENS4_23SM90_TMA_LOAD_MULTICASTENS4_14ComposedLayoutINS4_7SwizzleILi2ELi4ELi3EEENS4_18smem_ptr_flag_bitsILi16EEENST_INS5_IJNSA_ILi8EEESH_EEENS5_IJSH_SB_EEEEEEEvNS4_8identityENS4_13SM90_TMA_LOADES1B_vS1C_EENS_8epilogue10collective18CollectiveEpilogueINS1F_23Sm100TmaWarpSpecializedILi4ELi2ELi16ELb1ELb0EEEJSI_NS5_IJNST_ISF_SB_EENST_ISH_SB_EEEEESJ_SK_SJ_SK_NS1F_6fusion15FusionCallbacksIS1J_NS1N_17LinearCombinationISJ_fSJ_fLNS_15FloatRoundStyleE2EEESI_S1M_JEEENS4_5SM1004TMEM4LOAD26SM100_TMEM_LOAD_16dp256b4xES1D_S1B_NS4_17SM75_U32x4_LDSM_NENS4_14SM90_TMA_STOREES1B_NS4_17SM90_U32x4_STSM_NENS4_39AutoVectorizingCopyWithAssumedAlignmentILi128EEEEEEvvEEEEvNT_6ParamsE)
	.align		4
        /*000c*/ 	.word	index@(__assertfail)
	.align		4
        /*0010*/ 	.word	0x00000000
	.align		4
        /*0014*/ 	.word	0xfffffffe
	.align		4
        /*0018*/ 	.word	0x00000000
	.align		4
        /*001c*/ 	.word	0xfffffffd
	.align		4
        /*0020*/ 	.word	0x00000000
	.align		4
        /*0024*/ 	.word	0xfffffffc


//--------------------- .nv.constant4             --------------------------
	.section	.nv.constant4,"a",@progbits
	.align	8
	.align		8
.nv.constant4:
        /*0000*/ 	.dword	__assertfail
	.align		8
        /*0008*/ 	.dword	__unnamed_1
	.align		8
        /*0010*/ 	.dword	__unnamed_2
	.align		8
        /*0018*/ 	.dword	_ZN39_INTERNAL_0602efbc_4_k_cu_ae4e8571_80184cuda3std3__45__cpo5beginE
	.align		8
        /*0020*/ 	.dword	_ZN39_INTERNAL_0602efbc_4_k_cu_ae4e8571_80184cuda3std3__45__cpo3endE
	.align		8
        /*0028*/ 	.dword	_ZN39_INTERNAL_0602efbc_4_k_cu_ae4e8571_80184cuda3std3__45__cpo6cbeginE
	.align		8
        /*0030*/ 	.dword	_ZN39_INTERNAL_0602efbc_4_k_cu_ae4e8571_80184cuda3std3__45__cpo4cendE
	.align		8
        /*0038*/ 	.dword	_ZN39_INTERNAL_0602efbc_4_k_cu_ae4e8571_80184cuda3std3__441_GLOBAL__N__0602efbc_4_k_cu_ae4e8571_80186ignoreE
	.align		8
        /*0040*/ 	.dword	_ZN39_INTERNAL_0602efbc_4_k_cu_ae4e8571_80184cuda3std3__419piecewise_constructE
	.align		8
        /*0048*/ 	.dword	_ZN39_INTERNAL_0602efbc_4_k_cu_ae4e8571_80184cuda3std3__48in_placeE
	.align		8
        /*0050*/ 	.dword	_ZN39_INTERNAL_0602efbc_4_k_cu_ae4e8571_80184cuda3std6ranges3__45__cpo4swapE
	.align		8
        /*0058*/ 	.dword	_ZN39_INTERNAL_0602efbc_4_k_cu_ae4e8571_80184cuda3std6ranges3__45__cpo9iter_moveE
	.align		8
        /*0060*/ 	.dword	_ZN39_INTERNAL_0602efbc_4_k_cu_ae4e8571_80184cute7productE
	.align		8
        /*0068*/ 	.dword	_ZN39_INTERNAL_0602efbc_4_k_cu_ae4e8571_80184cute1_E
	.align		8
        /*0070*/ 	.dword	$str$25
	.align		8
        /*0078*/ 	.dword	$str$26
	.align		8
        /*0080*/ 	.dword	$str$27
	.align		8
        /*0088*/ 	.dword	$str$28


//--------------------- .text._ZN7cutlass13device_kernelINS_4gemm6kernel13GemmUniversalIN4cute5tupleIJiiiiEEENS1_10collective13CollectiveMmaINS1_35MainloopSm100TmaUmmaWarpSpecializedILi5ELi2ELi4ENS5_IJNS4_1CILi1EEENSA_ILi2EEESB_EEEEENS5_IJNSA_ILi64EEENSA_ILi128EEENSA_ILi32EEEEEENS_10bfloat16_tENS5_IJlSB_lEEESJ_SK_NS4_8TiledMMAINS4_8MMA_AtomIJNS4_20SM100_MMA_F16BF16_SSISJ_SJ_fLi64ELi128ELNS4_4UMMA5MajorE0ELSP_0ELNSO_7ScaleInE0ELSQ_0EEEEEENS4_6LayoutINS5_IJSB_SB_SB_EEENS5_IJNSA_ILi0EEESV_SV_EEEEENS5_IJNS4_10UnderscoreESY_SY_EEEEENS4_23SM90_TMA_LOAD_MULTICASTENS4_14ComposedLayoutINS4_7SwizzleILi2ELi4ELi3EEENS4_18smem_ptr_flag_bitsILi16EEENST_INS5_IJNSA_ILi8EEESH_EEENS5_IJSH_SB_EEEEEEEvNS4_8identityENS4_13SM90_TMA_LOADES1B_vS1C_EENS_8epilogue10collective18CollectiveEpilogueINS1F_23Sm100TmaWarpSpecializedILi4ELi2ELi16ELb1ELb0EEEJSI_NS5_IJNST_ISF_SB_EENST_ISH_SB_EEEEESJ_SK_SJ_SK_NS1F_6fusion15FusionCallbacksIS1J_NS1N_17LinearCombinationISJ_fSJ_fLNS_15FloatRoundStyleE2EEESI_S1M_JEEENS4_5SM1004TMEM4LOAD26SM100_TMEM_LOAD_16dp256b4xES1D_S1B_NS4_17SM75_U32x4_LDSM_NENS4_14SM90_TMA_STOREES1B_NS4_17SM90_U32x4_STSM_NENS4_39AutoVectorizingCopyWithAssumedAlignmentILi128EEEEEEvvEEEEvNT_6ParamsE --------------------------
	.section	.text._ZN7cutlass13device_kernelINS_4gemm6kernel13GemmUniversalIN4cute5tupleIJiiiiEEENS1_10collective13CollectiveMmaINS1_35MainloopSm100TmaUmmaWarpSpecializedILi5ELi2ELi4ENS5_IJNS4_1CILi1EEENSA_ILi2EEESB_EEEEENS5_IJNSA_ILi64EEENSA_ILi128EEENSA_ILi32EEEEEENS_10bfloat16_tENS5_IJlSB_lEEESJ_SK_NS4_8TiledMMAINS4_8MMA_AtomIJNS4_20SM100_MMA_F16BF16_SSISJ_SJ_fLi64ELi128ELNS4_4UMMA5MajorE0ELSP_0ELNSO_7ScaleInE0ELSQ_0EEEEEENS4_6LayoutINS5_IJSB_SB_SB_EEENS5_IJNSA_ILi0EEESV_SV_EEEEENS5_IJNS4_10UnderscoreESY_SY_EEEEENS4_23SM90_TMA_LOAD_MULTICASTENS4_14ComposedLayoutINS4_7SwizzleILi2ELi4ELi3EEENS4_18smem_ptr_flag_bitsILi16EEENST_INS5_IJNSA_ILi8EEESH_EEENS5_IJSH_SB_EEEEEEEvNS4_8identityENS4_13SM90_TMA_LOADES1B_vS1C_EENS_8epilogue10collective18CollectiveEpilogueINS1F_23Sm100TmaWarpSpecializedILi4ELi2ELi16ELb1ELb0EEEJSI_NS5_IJNST_ISF_SB_EENST_ISH_SB_EEEEESJ_SK_SJ_SK_NS1F_6fusion15FusionCallbacksIS1J_NS1N_17LinearCombinationISJ_fSJ_fLNS_15FloatRoundStyleE2EEESI_S1M_JEEENS4_5SM1004TMEM4LOAD26SM100_TMEM_LOAD_16dp256b4xES1D_S1B_NS4_17SM75_U32x4_LDSM_NENS4_14SM90_TMA_STOREES1B_NS4_17SM90_U32x4_STSM_NENS4_39AutoVectorizingCopyWithAssumedAlignmentILi128EEEEEEvvEEEEvNT_6ParamsE,"ax",@progbits
	.align	128
.text._ZN7cutlass13device_kernelINS_4gemm6kernel13GemmUniversalIN4cute5tupleIJiiiiEEENS1_10collective13CollectiveMmaINS1_35MainloopSm100TmaUmmaWarpSpecializedILi5ELi2ELi4ENS5_IJNS4_1CILi1EEENSA_ILi2EEESB_EEEEENS5_IJNSA_ILi64EEENSA_ILi128EEENSA_ILi32EEEEEENS_10bfloat16_tENS5_IJlSB_lEEESJ_SK_NS4_8TiledMMAINS4_8MMA_AtomIJNS4_20SM100_MMA_F16BF16_SSISJ_SJ_fLi64ELi128ELNS4_4UMMA5MajorE0ELSP_0ELNSO_7ScaleInE0ELSQ_0EEEEEENS4_6LayoutINS5_IJSB_SB_SB_EEENS5_IJNSA_ILi0EEESV_SV_EEEEENS5_IJNS4_10UnderscoreESY_SY_EEEEENS4_23SM90_TMA_LOAD_MULTICASTENS4_14ComposedLayoutINS4_7SwizzleILi2ELi4ELi3EEENS4_18smem_ptr_flag_bitsILi16EEENST_INS5_IJNSA_ILi8EEESH_EEENS5_IJSH_SB_EEEEEEEvNS4_8identityENS4_13SM90_TMA_LOADES1B_vS1C_EENS_8epilogue10collective18CollectiveEpilogueINS1F_23Sm100TmaWarpSpecializedILi4ELi2ELi16ELb1ELb0EEEJSI_NS5_IJNST_ISF_SB_EENST_ISH_SB_EEEEESJ_SK_SJ_SK_NS1F_6fusion15FusionCallbacksIS1J_NS1N_17LinearCombinationISJ_fSJ_fLNS_15FloatRoundStyleE2EEESI_S1M_JEEENS4_5SM1004TMEM4LOAD26SM100_TMEM_LOAD_16dp256b4xES1D_S1B_NS4_17SM75_U32x4_LDSM_NENS4_14SM90_TMA_STOREES1B_NS4_17SM90_U32x4_STSM_NENS4_39AutoVectorizingCopyWithAssumedAlignmentILi128EEEEEEvvEEEEvNT_6ParamsE:
        .type           _ZN7cutlass13device_kernelINS_4gemm6kernel13GemmUniversalIN4cute5tupleIJiiiiEEENS1_10collective13CollectiveMmaINS1_35MainloopSm100TmaUmmaWarpSpecializedILi5ELi2ELi4ENS5_IJNS4_1CILi1EEENSA_ILi2EEESB_EEEEENS5_IJNSA_ILi64EEENSA_ILi128EEENSA_ILi32EEEEEENS_10bfloat16_tENS5_IJlSB_lEEESJ_SK_NS4_8TiledMMAINS4_8MMA_AtomIJNS4_20SM100_MMA_F16BF16_SSISJ_SJ_fLi64ELi128ELNS4_4UMMA5MajorE0ELSP_0ELNSO_7ScaleInE0ELSQ_0EEEEEENS4_6LayoutINS5_IJSB_SB_SB_EEENS5_IJNSA_ILi0EEESV_SV_EEEEENS5_IJNS4_10UnderscoreESY_SY_EEEEENS4_23SM90_TMA_LOAD_MULTICASTENS4_14ComposedLayoutINS4_7SwizzleILi2ELi4ELi3EEENS4_18smem_ptr_flag_bitsILi16EEENST_INS5_IJNSA_ILi8EEESH_EEENS5_IJSH_SB_EEEEEEEvNS4_8identityENS4_13SM90_TMA_LOADES1B_vS1C_EENS_8epilogue10collective18CollectiveEpilogueINS1F_23Sm100TmaWarpSpecializedILi4ELi2ELi16ELb1ELb0EEEJSI_NS5_IJNST_ISF_SB_EENST_ISH_SB_EEEEESJ_SK_SJ_SK_NS1F_6fusion15FusionCallbacksIS1J_NS1N_17LinearCombinationISJ_fSJ_fLNS_15FloatRoundStyleE2EEESI_S1M_JEEENS4_5SM1004TMEM4LOAD26SM100_TMEM_LOAD_16dp256b4xES1D_S1B_NS4_17SM75_U32x4_LDSM_NENS4_14SM90_TMA_STOREES1B_NS4_17SM90_U32x4_STSM_NENS4_39AutoVectorizingCopyWithAssumedAlignmentILi128EEEEEEvvEEEEvNT_6ParamsE,@function
        .size           _ZN7cutlass13device_kernelINS_4gemm6kernel13GemmUniversalIN4cute5tupleIJiiiiEEENS1_10collective13CollectiveMmaINS1_35MainloopSm100TmaUmmaWarpSpecializedILi5ELi2ELi4ENS5_IJNS4_1CILi1EEENSA_ILi2EEESB_EEEEENS5_IJNSA_ILi64EEENSA_ILi128EEENSA_ILi32EEEEEENS_10bfloat16_tENS5_IJlSB_lEEESJ_SK_NS4_8TiledMMAINS4_8MMA_AtomIJNS4_20SM100_MMA_F16BF16_SSISJ_SJ_fLi64ELi128ELNS4_4UMMA5MajorE0ELSP_0ELNSO_7ScaleInE0ELSQ_0EEEEEENS4_6LayoutINS5_IJSB_SB_SB_EEENS5_IJNSA_ILi0EEESV_SV_EEEEENS5_IJNS4_10UnderscoreESY_SY_EEEEENS4_23SM90_TMA_LOAD_MULTICASTENS4_14ComposedLayoutINS4_7SwizzleILi2ELi4ELi3EEENS4_18smem_ptr_flag_bitsILi16EEENST_INS5_IJNSA_ILi8EEESH_EEENS5_IJSH_SB_EEEEEEEvNS4_8identityENS4_13SM90_TMA_LOADES1B_vS1C_EENS_8epilogue10collective18CollectiveEpilogueINS1F_23Sm100TmaWarpSpecializedILi4ELi2ELi16ELb1ELb0EEEJSI_NS5_IJNST_ISF_SB_EENST_ISH_SB_EEEEESJ_SK_SJ_SK_NS1F_6fusion15FusionCallbacksIS1J_NS1N_17LinearCombinationISJ_fSJ_fLNS_15FloatRoundStyleE2EEESI_S1M_JEEENS4_5SM1004TMEM4LOAD26SM100_TMEM_LOAD_16dp256b4xES1D_S1B_NS4_17SM75_U32x4_LDSM_NENS4_14SM90_TMA_STOREES1B_NS4_17SM90_U32x4_STSM_NENS4_39AutoVectorizingCopyWithAssumedAlignmentILi128EEEEEEvvEEEEvNT_6ParamsE,(.L_x_186 - _ZN7cutlass13device_kernelINS_4gemm6kernel13GemmUniversalIN4cute5tupleIJiiiiEEENS1_10collective13CollectiveMmaINS1_35MainloopSm100TmaUmmaWarpSpecializedILi5ELi2ELi4ENS5_IJNS4_1CILi1EEENSA_ILi2EEESB_EEEEENS5_IJNSA_ILi64EEENSA_ILi128EEENSA_ILi32EEEEEENS_10bfloat16_tENS5_IJlSB_lEEESJ_SK_NS4_8TiledMMAINS4_8MMA_AtomIJNS4_20SM100_MMA_F16BF16_SSISJ_SJ_fLi64ELi128ELNS4_4UMMA5MajorE0ELSP_0ELNSO_7ScaleInE0ELSQ_0EEEEEENS4_6LayoutINS5_IJSB_SB_SB_EEENS5_IJNSA_ILi0EEESV_SV_EEEEENS5_IJNS4_10UnderscoreESY_SY_EEEEENS4_23SM90_TMA_LOAD_MULTICASTENS4_14ComposedLayoutINS4_7SwizzleILi2ELi4ELi3EEENS4_18smem_ptr_flag_bitsILi16EEENST_INS5_IJNSA_ILi8EEESH_EEENS5_IJSH_SB_EEEEEEEvNS4_8identityENS4_13SM90_TMA_LOADES1B_vS1C_EENS_8epilogue10collective18CollectiveEpilogueINS1F_23Sm100TmaWarpSpecializedILi4ELi2ELi16ELb1ELb0EEEJSI_NS5_IJNST_ISF_SB_EENST_ISH_SB_EEEEESJ_SK_SJ_SK_NS1F_6fusion15FusionCallbacksIS1J_NS1N_17LinearCombinationISJ_fSJ_fLNS_15FloatRoundStyleE2EEESI_S1M_JEEENS4_5SM1004TMEM4LOAD26SM100_TMEM_LOAD_16dp256b4xES1D_S1B_NS4_17SM75_U32x4_LDSM_NENS4_14SM90_TMA_STOREES1B_NS4_17SM90_U32x4_STSM_NENS4_39AutoVectorizingCopyWithAssumedAlignmentILi128EEEEEEvvEEEEvNT_6ParamsE)
        .other          _ZN7cutlass13device_kernelINS_4gemm6kernel13GemmUniversalIN4cute5tupleIJiiiiEEENS1_10collective13CollectiveMmaINS1_35MainloopSm100TmaUmmaWarpSpecializedILi5ELi2ELi4ENS5_IJNS4_1CILi1EEENSA_ILi2EEESB_EEEEENS5_IJNSA_ILi64EEENSA_ILi128EEENSA_ILi32EEEEEENS_10bfloat16_tENS5_IJlSB_lEEESJ_SK_NS4_8TiledMMAINS4_8MMA_AtomIJNS4_20SM100_MMA_F16BF16_SSISJ_SJ_fLi64ELi128ELNS4_4UMMA5MajorE0ELSP_0ELNSO_7ScaleInE0ELSQ_0EEEEEENS4_6LayoutINS5_IJSB_SB_SB_EEENS5_IJNSA_ILi0EEESV_SV_EEEEENS5_IJNS4_10UnderscoreESY_SY_EEEEENS4_23SM90_TMA_LOAD_MULTICASTENS4_14ComposedLayoutINS4_7SwizzleILi2ELi4ELi3EEENS4_18smem_ptr_flag_bitsILi16EEENST_INS5_IJNSA_ILi8EEESH_EEENS5_IJSH_SB_EEEEEEEvNS4_8identityENS4_13SM90_TMA_LOADES1B_vS1C_EENS_8epilogue10collective18CollectiveEpilogueINS1F_23Sm100TmaWarpSpecializedILi4ELi2ELi16ELb1ELb0EEEJSI_NS5_IJNST_ISF_SB_EENST_ISH_SB_EEEEESJ_SK_SJ_SK_NS1F_6fusion15FusionCallbacksIS1J_NS1N_17LinearCombinationISJ_fSJ_fLNS_15FloatRoundStyleE2EEESI_S1M_JEEENS4_5SM1004TMEM4LOAD26SM100_TMEM_LOAD_16dp256b4xES1D_S1B_NS4_17SM75_U32x4_LDSM_NENS4_14SM90_TMA_STOREES1B_NS4_17SM90_U32x4_STSM_NENS4_39AutoVectorizingCopyWithAssumedAlignmentILi128EEEEEEvvEEEEvNT_6ParamsE,@"STO_CUDA_ENTRY STV_DEFAULT"
_ZN7cutlass13device_kernelINS_4gemm6kernel13GemmUniversalIN4cute5tupleIJiiiiEEENS1_10collective13CollectiveMmaINS1_35MainloopSm100TmaUmmaWarpSpecializedILi5ELi2ELi4ENS5_IJNS4_1CILi1EEENSA_ILi2EEESB_EEEEENS5_IJNSA_ILi64EEENSA_ILi128EEENSA_ILi32EEEEEENS_10bfloat16_tENS5_IJlSB_lEEESJ_SK_NS4_8TiledMMAINS4_8MMA_AtomIJNS4_20SM100_MMA_F16BF16_SSISJ_SJ_fLi64ELi128ELNS4_4UMMA5MajorE0ELSP_0ELNSO_7ScaleInE0ELSQ_0EEEEEENS4_6LayoutINS5_IJSB_SB_SB_EEENS5_IJNSA_ILi0EEESV_SV_EEEEENS5_IJNS4_10UnderscoreESY_SY_EEEEENS4_23SM90_TMA_LOAD_MULTICASTENS4_14ComposedLayoutINS4_7SwizzleILi2ELi4ELi3EEENS4_18smem_ptr_flag_bitsILi16EEENST_INS5_IJNSA_ILi8EEESH_EEENS5_IJSH_SB_EEEEEEEvNS4_8identityENS4_13SM90_TMA_LOADES1B_vS1C_EENS_8epilogue10collective18CollectiveEpilogueINS1F_23Sm100TmaWarpSpecializedILi4ELi2ELi16ELb1ELb0EEEJSI_NS5_IJNST_ISF_SB_EENST_ISH_SB_EEEEESJ_SK_SJ_SK_NS1F_6fusion15FusionCallbacksIS1J_NS1N_17LinearCombinationISJ_fSJ_fLNS_15FloatRoundStyleE2EEESI_S1M_JEEENS4_5SM1004TMEM4LOAD26SM100_TMEM_LOAD_16dp256b4xES1D_S1B_NS4_17SM75_U32x4_LDSM_NENS4_14SM90_TMA_STOREES1B_NS4_17SM90_U32x4_STSM_NENS4_39AutoVectorizingCopyWithAssumedAlignmentILi128EEEEEEvvEEEEvNT_6ParamsE:
[----:B------:R-:W1:Y:S01]  /*0000*/  LDC R1, c[0x0][0x37c] ;  /* 0x0000df00ff017b82 */ /* 0x000e620000000800 */
[----:B------:R-:W2:Y:S01]  /*0010*/  S2R R57, SR_TID.X ;  /* 0x0000000000397919 */ /* 0x000ea20000002100 */
[----:B------:R-:W3:Y:S01]  /*0020*/  LDCU.64 UR8, c[0x0][0x890] ;  /* 0x00011200ff0877ac */ /* 0x000ee20008000a00 */
[----:B------:R-:W-:Y:S02]  /*0030*/  PRMT R45, RZ, 0x7610, R45 ;  /* 0x00007610ff2d7816 */ /* 0x000fe4000000002d */
[----:B------:R-:W-:Y:S01]  /*0040*/  ELECT P3, URZ, PT ;  /* 0x0000000000ff782f */ /* 0x000fe20003860000 */
[----:B---3--:R-:W-:-:S04]  /*0050*/  UISETP.NE.U32.AND UP0, UPT, UR8, URZ, UPT ;  /* 0x000000ff0800728c */ /* 0x008fc8000bf05070 */
[----:B------:R-:W-:Y:S01]  /*0060*/  UISETP.NE.AND.EX UP0, UPT, UR9, URZ, UPT, UP0 ;  /* 0x000000ff0900728c */ /* 0x000fe2000bf05300 */
[----:B--2---:R-:W-:-:S05]  /*0070*/  SHF.R.U32.HI R46, RZ, 0x5, R57 ;  /* 0x00000005ff2e7819 */ /* 0x004fca0000011639 */
[----:B------:R-:W2:Y:S02]  /*0080*/  SHFL.IDX PT, R0, R46, RZ, 0x1f ;  /* 0x00001fff2e007589 */ /* 0x000ea400000e0000 */
[----:B--2---:R-:W-:Y:S01]  /*0090*/  R2UR UR17, R0 ;  /* 0x00000000001172ca */ /* 0x004fe200000e0000 */
[----:B-1----:R-:W-:-:S14]  /*00a0*/  BRA.U UP0, `(.L_x_0) ;  /* 0x0000000100307547 */ /* 0x002fdc000b800000 */
[----:B------:R-:W1:Y:S02]  /*00b0*/  LDCU.64 UR4, c[0x0][0x888] ;  /* 0x00011100ff0477ac */ /* 0x000e640008000a00 */
[----:B-1----:R-:W-:-:S04]  /*00c0*/  UISETP.NE.U32.AND UP0, UPT, UR4, URZ, UPT ;  /* 0x000000ff0400728c */ /* 0x002fc8000bf05070 */
[----:B------:R-:W-:-:S09]  /*00d0*/  UISETP.NE.AND.EX UP0, UPT, UR5, URZ, UPT, UP0 ;  /* 0x000000ff0500728c */ /* 0x000fd2000bf05300 */
[----:B------:R-:W-:Y:S05]  /*00e0*/  BRA.U !UP0, `(.L_x_1) ;  /* 0x0000000108147547 */ /* 0x000fea000b800000 */
[----:B------:R-:W1:Y:S01]  /*00f0*/  LDC.64 R2, c[0x0][0x888] ;  /* 0x00022200ff027b82 */ /* 0x000e620000000a00 */
[----:B------:R-:W1:Y:S02]  /*0100*/  LDCU.64 UR4, c[0x0][0x358] ;  /* 0x00006b00ff0477ac */ /* 0x000e640008000a00 */
[----:B-1----:R1:W5:Y:S01]  /*0110*/  LDG.E R27, desc[UR4][R2.64] ;  /* 0x00000004021b7981 */ /* 0x002362000c1e1900 */
[----:B------:R-:W-:Y:S01]  /*0120*/  HFMA2 R45, -RZ, RZ, 0, 5.9604644775390625e-08 ;  /* 0x00000001ff2d7431 */ /* 0x000fe200000001ff */
[----:B------:R-:W-:Y:S05]  /*0130*/  BRA `(.L_x_0) ;  /* 0x00000000000c7947 */ /* 0x000fea0003800000 */
.L_x_1:
[----:B------:R-:W1:Y:S01]  /*0140*/  LDCU UR4, c[0x0][0x880] ;  /* 0x00011000ff0477ac */ /* 0x000e620008000800 */
[----:B------:R-:W-:Y:S01]  /*0150*/  HFMA2 R45, -RZ, RZ, 0, 5.9604644775390625e-08 ;  /* 0x00000001ff2d7431 */ /* 0x000fe200000001ff */
[----:B-1----:R-:W-:-:S07]  /*0160*/  MOV R27, UR4 ;  /* 0x00000004001b7c02 */ /* 0x002fce0008000f00 */
.L_x_0:
[----:B------:R-:W2:Y:S02]  /*0170*/  LDCU.64 UR4, c[0x0][0x8b0] ;  /* 0x00011600ff0477ac */ /* 0x000ea40008000a00 */
[----:B--2---:R-:W-:-:S04]  /*0180*/  UISETP.NE.U32.AND UP0, UPT, UR4, URZ, UPT ;  /* 0x000000ff0400728c */ /* 0x004fc8000bf05070 */
[----:B------:R-:W-:-:S09]  /*0190*/  UISETP.NE.AND.EX UP0, UPT, UR5, URZ, UPT, UP0 ;  /* 0x000000ff0500728c */ /* 0x000fd2000bf05300 */
[----:B------:R-:W-:Y:S05]  /*01a0*/  BRA.U UP0, `(.L_x_2) ;  /* 0x0000000100287547 */ /* 0x000fea000b800000 */
[----:B------:R-:W2:Y:S02]  /*01b0*/  LDCU.64 UR4, c[0x0][0x8a8] ;  /* 0x00011500ff0477ac */ /* 0x000ea40008000a00 */
[----:B--2---:R-:W-:-:S04]  /*01c0*/  UISETP.NE.U32.AND UP0, UPT, UR4, URZ, UPT ;  /* 0x000000ff0400728c */ /* 0x004fc8000bf05070 */
[----:B------:R-:W-:-:S09]  /*01d0*/  UISETP.NE.AND.EX UP0, UPT, UR5, URZ, UPT, UP0 ;  /* 0x000000ff0500728c */ /* 0x000fd2000bf05300 */
[----:B------:R-:W-:Y:S05]  /*01e0*/  BRA.U !UP0, `(.L_x_3) ;  /* 0x0000000108107547 */ /* 0x000fea000b800000 */
[----:B------:R-:W2:Y:S01]  /*01f0*/  LDC.64 R24, c[0x0][0x8a8] ;  /* 0x00022a00ff187b82 */ /* 0x000ea20000000a00 */
[----:B------:R-:W2:Y:S02]  /*0200*/  LDCU.64 UR4, c[0x0][0x358] ;  /* 0x00006b00ff0477ac */ /* 0x000ea40008000a00 */
[----:B--2---:R2:W5:Y:S01]  /*0210*/  LDG.E R24, desc[UR4][R24.64] ;  /* 0x0000000418187981 */ /* 0x004562000c1e1900 */
[----:B------:R-:W-:Y:S05]  /*0220*/  BRA `(.L_x_2) ;  /* 0x0000000000087947 */ /* 0x000fea0003800000 */
.L_x_3:
[----:B------:R-:W2:Y:S02]  /*0230*/  LDCU UR4, c[0x0][0x8a0] ;  /* 0x00011400ff0477ac */ /* 0x000ea40008000800 */
[----:B--2---:R-:W-:Y:S02]  /*0240*/  MOV R24, UR4 ;  /* 0x0000000400187c02 */ /* 0x004fe40008000f00 */
.L_x_2:
[----:B------:R-:W-:Y:S01]  /*0250*/  IMAD.U32 R0, RZ, RZ, UR17 ;  /* 0x00000011ff007e24 */ /* 0x000fe2000f8e00ff */
[----:B------:R-:W-:Y:S04]  /*0260*/  BSSY.RECONVERGENT B0, `(.L_x_4) ;  /* 0x000000c000007945 */ /* 0x000fe80003800200 */
[C---:B------:R-:W-:Y:S02]  /*0270*/  ISETP.NE.OR P1, PT, R0.reuse, 0x1, !P3 ;  /* 0x000000010000780c */ /* 0x040fe40005f25670 */
[----:B------:R-:W-:-:S11]  /*0280*/  ISETP.NE.OR P0, PT, R0, 0x3, !P3 ;  /* 0x000000030000780c */ /* 0x000fd60005f05670 */
[----:B------:R-:W-:Y:S05]  /*0290*/  @P1 BRA `(.L_x_5) ;  /* 0x0000000000201947 */ /* 0x000fea0003800000 */
[----:B------:R-:W3:Y:S02]  /*02a0*/  LDCU.64 UR4, c[0x0][0x348] ;  /* 0x00006900ff0477ac */ /* 0x000ee40008000a00 */
[----:B---3--:R-:W-:Y:S02]  /*02b0*/  UIADD3 UR6, UP1, UPT, UR4, 0x80, URZ ;  /* 0x0000008004067890 */ /* 0x008fe4000ff3e0ff */
[----:B------:R-:W-:Y:S02]  /*02c0*/  UIADD3 UR4, UP0, UPT, UR4, 0x180, URZ ;  /* 0x0000018004047890 */ /* 0x000fe4000ff1e0ff */
[----:B------:R-:W-:Y:S02]  /*02d0*/  UIADD3.X UR7, UPT, UPT, URZ, UR5, URZ, UP1, !UPT ;  /* 0x00000005ff077290 */ /* 0x000fe40008ffe4ff */
[----:B------:R-:W-:-:S07]  /*02e0*/  UIADD3.X UR5, UPT, UPT, URZ, UR5, URZ, UP0, !UPT ;  /* 0x00000005ff057290 */ /* 0x000fce00087fe4ff */
[----:B------:R3:W-:Y:S02]  /*02f0*/  UTMACCTL.PF [UR6] ;  /* 0x00000000060079b9 */ /* 0x0007e40008040000 */
[----:B------:R3:W-:Y:S02]  /*0300*/  UTMACCTL.PF [UR4] ;  /* 0x00000000040079b9 */ /* 0x0007e40008040000 */
[----:B---3--:R-:W-:Y:S01]  /*0310*/  NOP ;  /* 0x0000000000007918 */ /* 0x008fe20000000000 */
.L_x_5:
[----:B------:R-:W-:Y:S05]  /*0320*/  BSYNC.RECONVERGENT B0 ;  /* 0x0000000000007941 */ /* 0x000fea0003800200 */
.L_x_4:
[----:B------:R-:W-:Y:S04]  /*0330*/  BSSY.RECONVERGENT B0, `(.L_x_6) ;  /* 0x000000a000007945 */ /* 0x000fe80003800200 */
        /* <DEDUP_REMOVED lines=9> */
.L_x_7:
[----:B------:R-:W-:Y:S05]  /*03d0*/  BSYNC.RECONVERGENT B0 ;  /* 0x0000000000007941 */ /* 0x000fea0003800200 */
.L_x_6:
[----:B------:R-:W3:Y:S01]  /*03e0*/  LDCU.64 UR4, c[0x0][0x888] ;  /* 0x00011100ff0477ac */ /* 0x000ee20008000a00 */
[----:B------:R-:W-:Y:S02]  /*03f0*/  UISETP.EQ.U32.AND UP1, UPT, UR8, URZ, UPT ;  /* 0x000000ff0800728c */ /* 0x000fe4000bf22070 */
[----:B------:R-:W-:Y:S02]  /*0400*/  UPLOP3.LUT UP3, UPT, UPT, UPT, UPT, 0x80, 0x8 ;  /* 0x000000000008789c */ /* 0x000fe40003f6f070 */
[----:B---3--:R-:W-:-:S04]  /*0410*/  UISETP.NE.U32.AND UP0, UPT, UR4, URZ, UPT ;  /* 0x000000ff0400728c */ /* 0x008fc8000bf05070 */
[----:B------:R-:W-:-:S04]  /*0420*/  UISETP.NE.AND.EX UP0, UPT, UR5, URZ, UPT, UP0 ;  /* 0x000000ff0500728c */ /* 0x000fc8000bf05300 */
[----:B------:R-:W-:-:S04]  /*0430*/  UISETP.EQ.OR.EX UP2, UPT, UR9, URZ, !UP0, UP1 ;  /* 0x000000ff0900728c */ /* 0x000fc8000c742710 */
[----:B------:R-:W-:-:S06]  /*0440*/  UP2UR UR4, UPR, URZ, 0x4 ;  /* 0x00000004ff047883 */ /* 0x000fcc0008000000 */
[----:B------:R-:W-:Y:S01]  /*0450*/  MOV R49, UR4 ;  /* 0x0000000400317c02 */ /* 0x000fe20008000f00 */
[----:B------:R-:W-:Y:S06]  /*0460*/  BRA.U !UP2, `(.L_x_8) ;  /* 0x000000010a207547 */ /* 0x000fec000b800000 */
[----:B------:R-:W-:Y:S01]  /*0470*/  UISETP.NE.U32.AND UP1, UPT, UR8, URZ, UPT ;  /* 0x000000ff0800728c */ /* 0x000fe2000bf25070 */
[----:B-----5:R-:W-:Y:S01]  /*0480*/  FSETP.NEU.AND P0, PT, R27, RZ, PT ;  /* 0x000000ff1b00720b */ /* 0x020fe20003f0d000 */
[----:B------:R-:W-:Y:S02]  /*0490*/  USEL UR4, URZ, 0xffffffff, UP0 ;  /* 0xffffffffff047887 */ /* 0x000fe40008000000 */
[----:B------:R-:W-:-:S10]  /*04a0*/  UISETP.NE.AND.EX UP1, UPT, UR9, URZ, UPT, UP1 ;  /* 0x000000ff0900728c */ /* 0x000fd4000bf25310 */
[----:B------:R-:W-:Y:S01]  /*04b0*/  VOTEU.ANY UP0, P0 ;  /* 0x0000000000ff7886 */ /* 0x000fe20000000100 */
[----:B------:R-:W-:-:S04]  /*04c0*/  @!UP1 USEL UR4, URZ, 0xffffffff, UP0 ;  /* 0xffffffffff049887 */ /* 0x000fc80008000000 */
[----:B------:R-:W-:-:S04]  /*04d0*/  ULOP3.LUT UR4, UR4, 0x1, URZ, 0xc0, !UPT ;  /* 0x0000000104047892 */ /* 0x000fc8000f8ec0ff */
[----:B------:R-:W-:-:S11]  /*04e0*/  UISETP.NE.U32.AND UP3, UPT, UR4, 0x1, UPT ;  /* 0x000000010400788c */ /* 0x000fd6000bf65070 */
.L_x_8:
[----:B-1----:R-:W1:Y:S01]  /*04f0*/  SHFL.IDX PT, R2, R46, RZ, 0x1f ;  /* 0x00001fff2e027589 */ /* 0x002e6200000e0000 */
[----:B------:R-:W-:-:S04]  /*0500*/  UISETP.NE.AND UP0, UPT, UR17, 0x2, UPT ;  /* 0x000000021100788c */ /* 0x000fc8000bf05270 */
[----:B------:R-:W-:Y:S01]  /*0510*/  USEL UR48, URZ, 0x1, UP0 ;  /* 0x00000001ff307887 */ /* 0x000fe20008000000 */
[----:B-1----:R-:W-:-:S13]  /*0520*/  ISETP.NE.AND P0, PT, R2, RZ, PT ;  /* 0x000000ff0200720c */ /* 0x002fda0003f05270 */
[----:B------:R-:W-:Y:S05]  /*0530*/  @P0 BRA `(.L_x_9) ;  /* 0x0000000000600947 */ /* 0x000fea0003800000 */
[----:B------:R-:W1:Y:S01]  /*0540*/  S2UR UR4, SR_CgaCtaId ;  /* 0x00000000000479c3 */ /* 0x000e620000008800 */
[----:B------:R-:W-:Y:S01]  /*0550*/  UMOV UR5, 0x400 ;  /* 0x0000040000057882 */ /* 0x000fe20000000000 */
[----:B------:R-:W-:Y:S01]  /*0560*/  UMOV UR8, 0x1 ;  /* 0x0000000100087882 */ /* 0x000fe20000000000 */
[----:B------:R-:W-:Y:S01]  /*0570*/  UMOV UR6, 0x2 ;  /* 0x0000000200067882 */ /* 0x000fe20000000000 */
[----:B------:R-:W-:-:S04]  /*0580*/  UIADD3 UR8, UPT, UPT, -UR8, 0x100000, URZ ;  /* 0x0010000008087890 */ /* 0x000fc8000fffe1ff */
[----:B------:R-:W-:Y:S02]  /*0590*/  USHF.L.U32 UR9, UR8, 0xb, URZ ;  /* 0x0000000b08097899 */ /* 0x000fe400080006ff */
[----:B------:R-:W-:Y:S02]  /*05a0*/  USHF.L.U32 UR8, UR8, 0x1, URZ ;  /* 0x0000000108087899 */ /* 0x000fe400080006ff */
[----:B------:R-:W-:-:S04]  /*05b0*/  UIADD3 UR6, UPT, UPT, -UR6, 0x100000, URZ ;  /* 0x0010000006067890 */ /* 0x000fc8000fffe1ff */
[----:B------:R-:W-:Y:S02]  /*05c0*/  USHF.L.U32 UR7, UR6, 0xb, URZ ;  /* 0x0000000b06077899 */ /* 0x000fe400080006ff */
[----:B------:R-:W-:Y:S01]  /*05d0*/  USHF.L.U32 UR6, UR6, 0x1, URZ ;  /* 0x0000000106067899 */ /* 0x000fe200080006ff */
[----:B------:R-:W-:Y:S01]  /*05e0*/  ELECT P0, URZ, PT ;  /* 0x0000000000ff782f */ /* 0x000fe20003800000 */
[----:B-1----:R-:W-:Y:S01]  /*05f0*/  ULEA UR4, UR4, UR5, 0x18 ;  /* 0x0000000504047291 */ /* 0x002fe2000f8ec0ff */
[----:B------:R-:W1:Y:S11]  /*0600*/  FENCE.VIEW.ASYNC.S ;  /* 0x00000000000073c6 */ /* 0x000e760000000000 */
[----:B-1----:R1:W3:Y:S01]  /*0610*/  SYNCS.EXCH.64 URZ, [UR4], UR8 ;  /* 0x0000000804ff75b2 */ /* 0x0022e20008000100 */
[----:B------:R1:W4:Y:S01]  /*0620*/  SYNCS.EXCH.64 URZ, [UR4+0x28], UR6 ;  /* 0x0000280604ff75b2 */ /* 0x0003220008000100 */
[----:B------:R1:W1:Y:S01]  /*0630*/  SYNCS.EXCH.64 URZ, [UR4+0x8], UR8 ;  /* 0x0000080804ff75b2 */ /* 0x0002620008000100 */
[----:B------:R1:W1:Y:S01]  /*0640*/  SYNCS.EXCH.64 URZ, [UR4+0x30], UR6 ;  /* 0x0000300604ff75b2 */ /* 0x0002620008000100 */
[----:B------:R1:W1:Y:S01]  /*0650*/  SYNCS.EXCH.64 URZ, [UR4+0x10], UR8 ;  /* 0x0000100804ff75b2 */ /* 0x0002620008000100 */
[----:B------:R1:W1:Y:S01]  /*0660*/  SYNCS.EXCH.64 URZ, [UR4+0x38], UR6 ;  /* 0x0000380604ff75b2 */ /* 0x0002620008000100 */
[----:B------:R1:W1:Y:S01]  /*0670*/  SYNCS.EXCH.64 URZ, [UR4+0x18], UR8 ;  /* 0x0000180804ff75b2 */ /* 0x0002620008000100 */
[----:B------:R1:W1:Y:S01]  /*0680*/  SYNCS.EXCH.64 URZ, [UR4+0x40], UR6 ;  /* 0x0000400604ff75b2 */ /* 0x0002620008000100 */
[----:B------:R1:W1:Y:S01]  /*0690*/  SYNCS.EXCH.64 URZ, [UR4+0x20], UR8 ;  /* 0x0000200804ff75b2 */ /* 0x0002620008000100 */
[----:B------:R1:W1:Y:S01]  /*06a0*/  SYNCS.EXCH.64 URZ, [UR4+0x48], UR6 ;  /* 0x0000480604ff75b2 */ /* 0x0002620008000100 */
[----:B------:R-:W-:Y:S01]  /*06b0*/  NOP ;  /* 0x0000000000007918 */ /* 0x000fe20000000000 */
.L_x_9:
[----:B------:R-:W2:Y:S01]  /*06c0*/  SHFL.IDX PT, R2, R46, RZ, 0x1f ;  /* 0x00001fff2e027589 */ /* 0x000ea200000e0000 */
[----:B------:R-:W-:Y:S01]  /*06d0*/  NOP ;  /* 0x0000000000007918 */ /* 0x000fe20000000000 */
[----:B--2---:R-:W-:-:S13]  /*06e0*/  ISETP.NE.AND P0, PT, R2, 0x1, PT ;  /* 0x000000010200780c */ /* 0x004fda0003f05270 */
[----:B------:R-:W-:Y:S05]  /*06f0*/  @P0 BRA `(.L_x_10) ;  /* 0x0000000000580947 */ /* 0x000fea0003800000 */
[----:B-1----:R-:W1:Y:S01]  /*0700*/  S2UR UR4, SR_CgaCtaId ;  /* 0x00000000000479c3 */ /* 0x002e620000008800 */
        /* <DEDUP_REMOVED lines=12> */
[----:B-1----:R2:W1:Y:S01]  /*07d0*/  SYNCS.EXCH.64 URZ, [UR4+0x50], UR8 ;  /* 0x0000500804ff75b2 */ /* 0x0024620008000100 */
[----:B------:R2:W1:Y:S01]  /*07e0*/  SYNCS.EXCH.64 URZ, [UR4+0x70], UR6 ;  /* 0x0000700604ff75b2 */ /* 0x0004620008000100 */
[----:B------:R2:W1:Y:S01]  /*07f0*/  SYNCS.EXCH.64 URZ, [UR4+0x58], UR8 ;  /* 0x0000580804ff75b2 */ /* 0x0004620008000100 */
[----:B------:R2:W1:Y:S01]  /*0800*/  SYNCS.EXCH.64 URZ, [UR4+0x78], UR6 ;  /* 0x0000780604ff75b2 */ /* 0x0004620008000100 */
[----:B------:R2:W1:Y:S01]  /*0810*/  SYNCS.EXCH.64 URZ, [UR4+0x60], UR8 ;  /* 0x0000600804ff75b2 */ /* 0x0004620008000100 */
[----:B------:R2:W1:Y:S01]  /*0820*/  SYNCS.EXCH.64 URZ, [UR4+0x80], UR6 ;  /* 0x0000800604ff75b2 */ /* 0x0004620008000100 */
[----:B------:R2:W1:Y:S01]  /*0830*/  SYNCS.EXCH.64 URZ, [UR4+0x68], UR8 ;  /* 0x0000680804ff75b2 */ /* 0x0004620008000100 */
[----:B------:R2:W1:Y:S02]  /*0840*/  SYNCS.EXCH.64 URZ, [UR4+0x88], UR6 ;  /* 0x0000880604ff75b2 */ /* 0x0004640008000100 */
[----:B--2---:R-:W-:Y:S01]  /*0850*/  NOP ;  /* 0x0000000000007918 */ /* 0x004fe20000000000 */
.L_x_10:
[----:B------:R-:W2:Y:S01]  /*0860*/  SHFL.IDX PT, R2, R46, RZ, 0x1f ;  /* 0x00001fff2e027589 */ /* 0x000ea200000e0000 */
[----:B------:R-:W-:Y:S01]  /*0870*/  NOP ;  /* 0x0000000000007918 */ /* 0x000fe20000000000 */
[----:B--2---:R-:W-:-:S13]  /*0880*/  ISETP.NE.AND P0, PT, R2, 0x3, PT ;  /* 0x000000030200780c */ /* 0x004fda0003f05270 */
[----:B------:R-:W-:Y:S05]  /*0890*/  @P0 BRA `(.L_x_11) ;  /* 0x0000000000300947 */ /* 0x000fea0003800000 */
[----:B-1----:R-:W1:Y:S01]  /*08a0*/  S2UR UR6, SR_CgaCtaId ;  /* 0x00000000000679c3 */ /* 0x002e620000008800 */
[----:B------:R-:W-:Y:S01]  /*08b0*/  UMOV UR4, 0x400 ;  /* 0x0000040000047882 */ /* 0x000fe20000000000 */
[----:B------:R-:W-:Y:S01]  /*08c0*/  UMOV UR5, 0x20 ;  /* 0x0000002000057882 */ /* 0x000fe20000000000 */
[----:B------:R-:W-:Y:S01]  /*08d0*/  ELECT P0, URZ, PT ;  /* 0x0000000000ff782f */ /* 0x000fe20003800000 */
[----:B-1----:R-:W-:Y:S02]  /*08e0*/  ULEA UR6, UR6, UR4, 0x18 ;  /* 0x0000000406067291 */ /* 0x002fe4000f8ec0ff */
[----:B------:R-:W-:-:S04]  /*08f0*/  UIADD3 UR4, UPT, UPT, -UR5, 0x100000, URZ ;  /* 0x0010000005047890 */ /* 0x000fc8000fffe1ff */
[----:B------:R-:W-:Y:S02]  /*0900*/  USHF.L.U32 UR5, UR4, 0xb, URZ ;  /* 0x0000000b04057899 */ /* 0x000fe400080006ff */
[----:B------:R-:W-:Y:S01]  /*0910*/  USHF.L.U32 UR4, UR4, 0x1, URZ ;  /* 0x0000000104047899 */ /* 0x000fe200080006ff */
[----:B------:R-:W1:Y:S11]  /*0920*/  FENCE.VIEW.ASYNC.S ;  /* 0x00000000000073c6 */ /* 0x000e760000000000 */
[----:B-1----:R2:W1:Y:S01]  /*0930*/  SYNCS.EXCH.64 URZ, [UR6+0x90], UR4 ;  /* 0x0000900406ff75b2 */ /* 0x0024620008000100 */
[----:B------:R2:W1:Y:S02]  /*0940*/  SYNCS.EXCH.64 URZ, [UR6+0x98], UR4 ;  /* 0x0000980406ff75b2 */ /* 0x0004640008000100 */
[----:B--2---:R-:W-:Y:S01]  /*0950*/  NOP ;  /* 0x0000000000007918 */ /* 0x004fe20000000000 */
.L_x_11:
[----:B------:R-:W2:Y:S01]  /*0960*/  SHFL.IDX PT, R2, R46, RZ, 0x1f ;  /* 0x00001fff2e027589 */ /* 0x000ea200000e0000 */
[----:B------:R-:W-:Y:S01]  /*0970*/  NOP ;  /* 0x0000000000007918 */ /* 0x000fe20000000000 */
[----:B--2---:R-:W-:-:S13]  /*0980*/  ISETP.NE.AND P0, PT, R2, 0x4, PT ;  /* 0x000000040200780c */ /* 0x004fda0003f05270 */
[----:B------:R-:W-:Y:S05]  /*0990*/  @P0 BRA `(.L_x_12) ;  /* 0x00000000004c0947 */ /* 0x000fea0003800000 */
[----:B-1----:R-:W1:Y:S01]  /*09a0*/  S2UR UR6, SR_CgaCtaId ;  /* 0x00000000000679c3 */ /* 0x002e620000008800 */
[----:B------:R-:W-:Y:S01]  /*09b0*/  UMOV UR4, 0x1e0 ;  /* 0x000001e000047882 */ /* 0x000fe20000000000 */
[----:B------:R-:W-:Y:S01]  /*09c0*/  UMOV UR5, 0x400 ;  /* 0x0000040000057882 */ /* 0x000fe20000000000 */
[----:B------:R-:W-:Y:S01]  /*09d0*/  USEL UR4, UR4, 0x1a0, UP3 ;  /* 0x000001a004047887 */ /* 0x000fe20009800000 */
[----:B------:R-:W-:Y:S01]  /*09e0*/  UMOV UR8, 0x1 ;  /* 0x0000000100087882 */ /* 0x000fe20000000000 */
[----:B------:R-:W-:Y:S01]  /*09f0*/  ELECT P0, URZ, PT ;  /* 0x0000000000ff782f */ /* 0x000fe20003800000 */
[----:B------:R-:W-:-:S04]  /*0a00*/  UIADD3 UR8, UPT, UPT, -UR8, 0x100000, URZ ;  /* 0x0010000008087890 */ /* 0x000fc8000fffe1ff */
[----:B------:R-:W-:Y:S02]  /*0a10*/  USHF.L.U32 UR9, UR8, 0xb, URZ ;  /* 0x0000000b08097899 */ /* 0x000fe400080006ff */
[----:B------:R-:W-:Y:S02]  /*0a20*/  USHF.L.U32 UR8, UR8, 0x1, URZ ;  /* 0x0000000108087899 */ /* 0x000fe400080006ff */
[----:B-1----:R-:W-:Y:S02]  /*0a30*/  ULEA UR6, UR6, UR5, 0x18 ;  /* 0x0000000506067291 */ /* 0x002fe4000f8ec0ff */
[----:B------:R-:W-:-:S04]  /*0a40*/  UIADD3 UR4, UPT, UPT, -UR4, 0x100000, URZ ;  /* 0x0010000004047890 */ /* 0x000fc8000fffe1ff */
[----:B------:R-:W-:Y:S02]  /*0a50*/  USHF.L.U32 UR5, UR4, 0xb, URZ ;  /* 0x0000000b04057899 */ /* 0x000fe400080006ff */
[----:B------:R-:W-:Y:S01]  /*0a60*/  USHF.L.U32 UR4, UR4, 0x1, URZ ;  /* 0x0000000104047899 */ /* 0x000fe200080006ff */
[----:B------:R-:W1:Y:S03]  /*0a70*/  FENCE.VIEW.ASYNC.S ;  /* 0x00000000000073c6 */ /* 0x000e660000000000 */
[----:B-1----:R2:W1:Y:S08]  /*0a80*/  SYNCS.EXCH.64 URZ, [UR6+0xa0], UR8 ;  /* 0x0000a00806ff75b2 */ /* 0x0024700008000100 */
[----:B------:R2:W1:Y:S01]  /*0a90*/  SYNCS.EXCH.64 URZ, [UR6+0xb0], UR4 ;  /* 0x0000b00406ff75b2 */ /* 0x0004620008000100 */
[----:B------:R2:W1:Y:S01]  /*0aa0*/  SYNCS.EXCH.64 URZ, [UR6+0xa8], UR8 ;  /* 0x0000a80806ff75b2 */ /* 0x0004620008000100 */
[----:B------:R2:W1:Y:S02]  /*0ab0*/  SYNCS.EXCH.64 URZ, [UR6+0xb8], UR4 ;  /* 0x0000b80406ff75b2 */ /* 0x0004640008000100 */
[----:B--2---:R-:W-:Y:S01]  /*0ac0*/  NOP ;  /* 0x0000000000007918 */ /* 0x004fe20000000000 */
.L_x_12:
        /* <DEDUP_REMOVED lines=26> */
.L_x_13:
[----:B------:R-:W2:Y:S01]  /*0c70*/  SHFL.IDX PT, R2, R46, RZ, 0x1f ;  /* 0x00001fff2e027589 */ /* 0x000ea200000e0000 */
[----:B------:R-:W-:Y:S01]  /*0c80*/  NOP ;  /* 0x0000000000007918 */ /* 0x000fe20000000000 */
[----:B--2---:R-:W-:-:S13]  /*0c90*/  ISETP.NE.AND P0, PT, R2, 0x3, PT ;  /* 0x000000030200780c */ /* 0x004fda0003f05270 */
[----:B------:R-:W-:Y:S05]  /*0ca0*/  @P0 BRA `(.L_x_14) ;  /* 0x0000000000380947 */ /* 0x000fea0003800000 */
[----:B------:R-:W2:Y:S01]  /*0cb0*/  S2UR UR5, SR_CgaCtaId ;  /* 0x00000000000579c3 */ /* 0x000ea20000008800 */
[----:B-1----:R-:W-:Y:S01]  /*0cc0*/  UMOV UR4, 0x400 ;  /* 0x0000040000047882 */ /* 0x002fe20000000000 */
[----:B------:R-:W-:Y:S01]  /*0cd0*/  UMOV UR6, 0x20 ;  /* 0x0000002000067882 */ /* 0x000fe20000000000 */
[----:B------:R-:W-:Y:S01]  /*0ce0*/  ELECT P0, URZ, PT ;  /* 0x0000000000ff782f */ /* 0x000fe20003800000 */
[----:B------:R-:W-:-:S04]  /*0cf0*/  UIADD3 UR6, UPT, UPT, -UR6, 0x100000, URZ ;  /* 0x0010000006067890 */ /* 0x000fc8000fffe1ff */
[----:B------:R-:W-:Y:S02]  /*0d00*/  USHF.L.U32 UR7, UR6, 0xb, URZ ;  /* 0x0000000b06077899 */ /* 0x000fe400080006ff */
[----:B------:R-:W-:Y:S02]  /*0d10*/  USHF.L.U32 UR6, UR6, 0x1, URZ ;  /* 0x0000000106067899 */ /* 0x000fe400080006ff */
[----:B--2---:R-:W-:Y:S01]  /*0d20*/  ULEA UR4, UR5, UR4, 0x18 ;  /* 0x0000000405047291 */ /* 0x004fe2000f8ec0ff */
[----:B------:R-:W1:Y:S11]  /*0d30*/  FENCE.VIEW.ASYNC.S ;  /* 0x00000000000073c6 */ /* 0x000e760000000000 */
[----:B-1----:R2:W1:Y:S01]  /*0d40*/  SYNCS.EXCH.64 URZ, [UR4+0x100], UR6 ;  /* 0x0001000604ff75b2 */ /* 0x0024620008000100 */
[----:B------:R2:W1:Y:S01]  /*0d50*/  SYNCS.EXCH.64 URZ, [UR4+0x110], UR6 ;  /* 0x0001100604ff75b2 */ /* 0x0004620008000100 */
[----:B------:R2:W1:Y:S01]  /*0d60*/  SYNCS.EXCH.64 URZ, [UR4+0x108], UR6 ;  /* 0x0001080604ff75b2 */ /* 0x0004620008000100 */
[----:B------:R2:W1:Y:S02]  /*0d70*/  SYNCS.EXCH.64 URZ, [UR4+0x118], UR6 ;  /* 0x0001180604ff75b2 */ /* 0x0004640008000100 */
[----:B--2---:R-:W-:Y:S01]  /*0d80*/  NOP ;  /* 0x0000000000007918 */ /* 0x004fe20000000000 */
.L_x_14:
[----:B-1----:R-:W1:Y:S01]  /*0d90*/  LDCU UR4, c[0x0][0x36c] ;  /* 0x00006d80ff0477ac */ /* 0x002e620008000800 */
[----:B------:R-:W-:Y:S01]  /*0da0*/  ISETP.NE.OR P3, PT, R0, 0x2, !P3 ;  /* 0x000000020000780c */ /* 0x000fe20005f65670 */
[----:B------:R-:W-:Y:S01]  /*0db0*/  NOP ;  /* 0x0000000000007918 */ /* 0x000fe20000000000 */
[----:B------:R-:W-:Y:S01]  /*0dc0*/  LOP3.LUT R0, R57, 0x1f, RZ, 0xc0, !PT ;  /* 0x0000001f39007812 */ /* 0x000fe200078ec0ff */
[----:B------:R-:W-:Y:S02]  /*0dd0*/  UISETP.NE.AND UP4, UPT, UR17, URZ, UPT ;  /* 0x000000ff1100728c */ /* 0x000fe4000bf85270 */
[----:B-1----:R-:W-:-:S09]  /*0de0*/  UISETP.EQ.U32.AND UP5, UPT, UR4, 0x1, UPT ;  /* 0x000000010400788c */ /* 0x002fd2000bfa2070 */
[----:B------:R-:W-:Y:S05]  /*0df0*/  BRA.U !UP5, `(.L_x_15) ;  /* 0x000000010d087547 */ /* 0x000fea000b800000 */
[----:B---34-:R-:W-:Y:S01]  /*0e00*/  UCGABAR_ARV ;  /* 0x00000000000079c7 */ /* 0x018fe20008000000 */
[----:B------:R-:W-:Y:S05]  /*0e10*/  BRA `(.L_x_16) ;  /* 0x0000000000047947 */ /* 0x000fea0003800000 */
.L_x_15:
[----:B---34-:R-:W-:Y:S01]  /*0e20*/  NOP ;  /* 0x0000000000007918 */ /* 0x018fe20000000000 */
.L_x_16:
[----:B------:R-:W1:Y:S01]  /*0e30*/  S2UR UR7, SR_CTAID.X ;  /* 0x00000000000779c3 */ /* 0x000e620000002500 */
[----:B------:R-:W-:-:S05]  /*0e40*/  CS2R.32 R48, SR_CgaSize ;  /* 0x0000000000307805 */ /* 0x000fca0000008a00 */
[----:B------:R-:W-:-:S05]  /*0e50*/  IMAD R48, R48, -0xa0, RZ ;  /* 0xffffff6030307824 */ /* 0x000fca00078e02ff */
[----:B------:R-:W-:-:S14]  /*0e60*/  R2UR UR5, R48 ;  /* 0x00000000300572ca */ /* 0x000fdc00000e0000 */
[----:B------:R-:W2:Y:S01]  /*0e70*/  LDCU UR5, c[0x0][UR5+0x2b0] ;  /* 0x00005600050577ac */ /* 0x000ea20008000800 */
[----:B------:R-:W-:-:S05]  /*0e80*/  CS2R.32 R48, SR_CgaSize ;  /* 0x0000000000307805 */ /* 0x000fca0000008a00 */
[----:B------:R-:W-:-:S05]  /*0e90*/  IMAD R48, R48, -0xa0, RZ ;  /* 0xffffff6030307824 */ /* 0x000fca00078e02ff */
[----:B------:R-:W-:-:S14]  /*0ea0*/  R2UR UR4, R48 ;  /* 0x00000000300472ca */ /* 0x000fdc00000e0000 */
[----:B------:R-:W3:Y:S01]  /*0eb0*/  LDCU UR4, c[0x0][UR4+0x2b4] ;  /* 0x00005680040477ac */ /* 0x000ee20008000800 */
[----:B------:R-:W4:Y:S01]  /*0ec0*/  S2UR UR8, SR_CTAID.Y ;  /* 0x00000000000879c3 */ /* 0x000f220000002600 */
[----:B------:R-:W-:-:S05]  /*0ed0*/  CS2R.32 R48, SR_CgaSize ;  /* 0x0000000000307805 */ /* 0x000fca0000008a00 */
[----:B------:R-:W-:-:S05]  /*0ee0*/  IMAD R48, R48, -0xa0, RZ ;  /* 0xffffff6030307824 */ /* 0x000fca00078e02ff */
[----:B------:R-:W-:-:S14]  /*0ef0*/  R2UR UR9, R48 ;  /* 0x00000000300972ca */ /* 0x000fdc00000e0000 */
[----:B------:R-:W3:Y:S01]  /*0f00*/  LDCU UR9, c[0x0][UR9+0x2a0] ;  /* 0x00005400090977ac */ /* 0x000ee20008000800 */
[----:B------:R-:W-:-:S05]  /*0f10*/  CS2R.32 R48, SR_CgaSize ;  /* 0x0000000000307805 */ /* 0x000fca0000008a00 */
[----:B------:R-:W-:-:S05]  /*0f20*/  IMAD R48, R48, -0xa0, RZ ;  /* 0xffffff6030307824 */ /* 0x000fca00078e02ff */
[----:B------:R-:W-:-:S14]  /*0f30*/  R2UR UR10, R48 ;  /* 0x00000000300a72ca */ /* 0x000fdc00000e0000 */
[----:B------:R-:W3:Y:S01]  /*0f40*/  LDCU UR10, c[0x0][UR10+0x2a4] ;  /* 0x000054800a0a77ac */ /* 0x000ee20008000800 */
[----:B------:R-:W3:Y:S01]  /*0f50*/  S2UR UR11, SR_CgaCtaId ;  /* 0x00000000000b79c3 */ /* 0x000ee20000008800 */
[----:B------:R-:W3:Y:S01]  /*0f60*/  LDCU UR21, c[0x0][0xb24] ;  /* 0x00016480ff1577ac */ /* 0x000ee20008000800 */
[----:B------:R-:W3:Y:S01]  /*0f70*/  LDCU UR42, c[0x0][0xb24] ;  /* 0x00016480ff2a77ac */ /* 0x000ee20008000800 */
[----:B-1----:R-:W-:-:S05]  /*0f80*/  I2FP.F32.U32 R3, UR7 ;  /* 0x0000000700037c45 */ /* 0x002fca0008201000 */
[----:B------:R-:W1:Y:S01]  /*0f90*/  S2UR UR36, SR_CTAID.Z ;  /* 0x00000000002479c3 */ /* 0x000e620000002700 */
[----:B------:R-:W1:Y:S01]  /*0fa0*/  LDCU UR27, c[0x0][0xb30] ;  /* 0x00016600ff1b77ac */ /* 0x000e620008000800 */
[----:B--2---:R-:W-:Y:S01]  /*0fb0*/  FMUL R3, R3, UR5 ;  /* 0x0000000503037c20 */ /* 0x004fe20008400000 */
[----:B------:R-:W-:Y:S01]  /*0fc0*/  UMOV UR16, UR7 ;  /* 0x0000000700107c82 */ /* 0x000fe20008000000 */
[----:B----4-:R-:W-:Y:S01]  /*0fd0*/  I2FP.F32.U32 R2, UR8 ;  /* 0x0000000800027c45 */ /* 0x010fe20008201000 */
[----:B------:R-:W-:-:S03]  /*0fe0*/  UMOV UR20, UR8 ;  /* 0x0000000800147c82 */ /* 0x000fc60008000000 */
[----:B------:R-:W2:Y:S01]  /*0ff0*/  F2I.U32.TRUNC.NTZ R3, R3 ;  /* 0x0000000300037305 */ /* 0x000ea2000020f000 */
[----:B---3--:R-:W-:Y:S01]  /*1000*/  UISETP.GE.AND UP2, UPT, UR21, 0x1, UPT ;  /* 0x000000011500788c */ /* 0x008fe2000bf46270 */
[----:B------:R-:W-:Y:S01]  /*1010*/  FMUL R2, R2, UR4 ;  /* 0x0000000402027c20 */ /* 0x000fe20008400000 */
[----:B------:R-:W-:-:S05]  /*1020*/  USHF.L.U32 UR28, UR11, 0xa, URZ ;  /* 0x0000000a0b1c7899 */ /* 0x000fca00080006ff */
[----:B------:R-:W3:Y:S01]  /*1030*/  F2I.U32.TRUNC.NTZ R2, R2 ;  /* 0x0000000200027305 */ /* 0x000ee2000020f000 */
[----:B--2---:R-:W-:Y:S02]  /*1040*/  R2UR UR4, R3 ;  /* 0x00000000030472ca */ /* 0x004fe400000e0000 */
[----:B---3--:R-:W-:Y:S02]  /*1050*/  R2UR UR6, R2 ;  /* 0x00000000020672ca */ /* 0x008fe400000e0000 */
[----:B------:R-:W-:-:S09]  /*1060*/  PRMT R2, RZ, 0x7610, R2 ;  /* 0x00007610ff027816 */ /* 0x000fd20000000002 */
[----:B------:R-:W-:-:S04]  /*1070*/  UIADD3 UR5, UPT, UPT, -UR4, URZ, URZ ;  /* 0x000000ff04057290 */ /* 0x000fc8000fffe1ff */
[----:B------:R-:W-:Y:S02]  /*1080*/  UIMAD UR5, UR9, UR5, UR7 ;  /* 0x00000005090572a4 */ /* 0x000fe4000f8e0207 */
[----:B------:R-:W-:-:S04]  /*1090*/  UIADD3 UR4, UPT, UPT, -UR6, URZ, URZ ;  /* 0x000000ff06047290 */ /* 0x000fc8000fffe1ff */
[----:B------:R-:W-:Y:S01]  /*10a0*/  IMAD.U32 R48, RZ, RZ, UR5 ;  /* 0x00000005ff307e24 */ /* 0x000fe2000f8e00ff */
[----:B------:R-:W-:-:S06]  /*10b0*/  UIMAD UR4, UR10, UR4, UR8 ;  /* 0x000000040a0472a4 */ /* 0x000fcc000f8e0208 */
[----:B------:R-:W-:Y:S01]  /*10c0*/  IMAD.U32 R47, RZ, RZ, UR4 ;  /* 0x00000004ff2f7e24 */ /* 0x000fe2000f8e00ff */
[----:B-1----:R-:W-:Y:S06]  /*10d0*/  BRA.U UP4, `(.L_x_17) ;  /* 0x00000001042c7547 */ /* 0x002fec000b800000 */
[----:B------:R-:W-:Y:S02]  /*10e0*/  R2UR UR5, R47 ;  /* 0x000000002f0572ca */ /* 0x000fe400000e0000 */
[----:B------:R-:W-:-:S11]  /*10f0*/  R2UR UR4, R48 ;  /* 0x00000000300472ca */ /* 0x000fd600000e0000 */
[----:B------:R-:W-:Y:S02]  /*1100*/  UISETP.NE.AND UP0, UPT, UR5, URZ, UPT ;  /* 0x000000ff0500728c */ /* 0x000fe4000bf05270 */
[----:B------:R-:W-:Y:S02]  /*1110*/  UISETP.NE.AND UP1, UPT, UR5, 0x1, UPT ;  /* 0x000000010500788c */ /* 0x000fe4000bf25270 */
[----:B------:R-:W-:-:S04]  /*1120*/  UISETP.EQ.OR UP0, UPT, UR4, URZ, !UP0 ;  /* 0x000000ff0400728c */ /* 0x000fc8000c702670 */
[----:B------:R-:W-:Y:S02]  /*1130*/  USEL UR5, URZ, 0x1, !UP0 ;  /* 0x00000001ff057887 */ /* 0x000fe4000c000000 */
[----:B------:R-:W-:Y:S02]  /*1140*/  UISETP.NE.AND UP0, UPT, UR4, URZ, UPT ;  /* 0x000000ff0400728c */ /* 0x000fe4000bf05270 */
[----:B------:R-:W-:-:S04]  /*1150*/  USEL UR4, URZ, 0x2, UP1 ;  /* 0x00000002ff047887 */ /* 0x000fc80008800000 */
[----:B------:R-:W-:-:S04]  /*1160*/  USEL UR4, UR4, 0x2, UP0 ;  /* 0x0000000204047887 */ /* 0x000fc80008000000 */
[----:B------:R-:W-:-:S06]  /*1170*/  UIADD3 UR4, UPT, UPT, UR5, UR4, URZ ;  /* 0x0000000405047290 */ /* 0x000fcc000fffe0ff */
[----:B------:R-:W-:Y:S02]  /*1180*/  IMAD.U32 R2, RZ, RZ, UR4 ;  /* 0x00000004ff027e24 */ /* 0x000fe4000f8e00ff */
.L_x_17:
[----:B------:R-:W-:Y:S05]  /*1190*/  BRA.U !UP2, `(.L_x_18) ;  /* 0x000000010ad47547 */ /* 0x000fea000b800000 */
[----:B------:R-:W1:Y:S01]  /*11a0*/  LDCU.128 UR12, c[0x0][0xb10] ;  /* 0x00016200ff0c77ac */ /* 0x000e620008000c00 */
[----:B------:R-:W2:Y:S01]  /*11b0*/  LDCU UR6, c[0x0][0x370] ;  /* 0x00006e00ff0677ac */ /* 0x000ea20008000800 */
[----:B------:R-:W3:Y:S01]  /*11c0*/  LDCU UR5, c[0x0][0x374] ;  /* 0x00006e80ff0577ac */ /* 0x000ee20008000800 */
[----:B------:R-:W4:Y:S01]  /*11d0*/  LDCU UR26, c[0x0][0xb0c] ;  /* 0x00016180ff1a77ac */ /* 0x000f220008000800 */
[----:B------:R-:W4:Y:S01]  /*11e0*/  LDCU UR4, c[0x0][0xb20] ;  /* 0x00016400ff0477ac */ /* 0x000f220008000800 */
[----:B------:R-:W4:Y:S01]  /*11f0*/  LDCU.64 UR8, c[0x0][0xb28] ;  /* 0x00016500ff0877ac */ /* 0x000f220008000a00 */
[----:B-1----:R-:W-:Y:S02]  /*1200*/  UISETP.NE.AND UP0, UPT, UR14, 0x1, UPT ;  /* 0x000000010e00788c */ /* 0x002fe4000bf05270 */
[----:B---3--:R-:W-:Y:S02]  /*1210*/  UIMAD.WIDE.U32 UR10, UR5, UR15, URZ ;  /* 0x0000000f050a72a5 */ /* 0x008fe4000f8e00ff */
[----:B--2---:R-:W-:-:S02]  /*1220*/  UIMAD.WIDE.U32 UR22, UR6, UR12, URZ ;  /* 0x0000000c061672a5 */ /* 0x004fc4000f8e00ff */
[----:B----4-:R-:W-:Y:S02]  /*1230*/  UISETP.NE.AND UP1, UPT, UR26, 0x1, UPT ;  /* 0x000000011a00788c */ /* 0x010fe4000bf25270 */
[----:B------:R-:W-:Y:S01]  /*1240*/  UISETP.NE.AND UP2, UPT, UR21, 0x1, UPT ;  /* 0x000000011500788c */ /* 0x000fe2000bf45270 */
[----:B------:R-:W-:Y:S02]  /*1250*/  UMOV UR10, UR11 ;  /* 0x0000000b000a7c82 */ /* 0x000fe40008000000 */
[----:B------:R-:W-:Y:S01]  /*1260*/  UMOV UR22, UR23 ;  /* 0x0000001700167c82 */ /* 0x000fe20008000000 */
[----:B------:R-:W-:Y:S02]  /*1270*/  @UP0 USHF.R.U32.HI UR5, URZ, UR4, UR10 ;  /* 0x00000004ff050299 */ /* 0x000fe4000801160a */
[----:B------:R-:W-:Y:S02]  /*1280*/  UIMAD.WIDE.U32 UR24, UR20, UR15, URZ ;  /* 0x0000000f141872a5 */ /* 0x000fe4000f8e00ff */
[----:B------:R-:W-:-:S02]  /*1290*/  UIMAD.WIDE.U32 UR10, UR5, UR8, URZ ;  /* 0x00000008050a72a5 */ /* 0x000fc4000f8e00ff */
[----:B------:R-:W-:Y:S02]  /*12a0*/  @UP1 USHF.R.U32.HI UR6, URZ, UR13, UR22 ;  /* 0x0000000dff061299 */ /* 0x000fe40008011616 */
[----:B------:R-:W-:Y:S02]  /*12b0*/  UIMAD.WIDE.U32 UR18, UR16, UR12, URZ ;  /* 0x0000000c101272a5 */ /* 0x000fe4000f8e00ff */
[----:B------:R-:W-:Y:S01]  /*12c0*/  UIMAD.WIDE.U32 UR22, UR6, UR8, URZ ;  /* 0x00000008061672a5 */ /* 0x000fe2000f8e00ff */
[----:B------:R-:W-:Y:S01]  /*12d0*/  UMOV UR24, UR25 ;  /* 0x0000001900187c82 */ /* 0x000fe20008000000 */
[----:B------:R-:W-:Y:S01]  /*12e0*/  UMOV UR10, UR11 ;  /* 0x0000000b000a7c82 */ /* 0x000fe20008000000 */
[----:B------:R-:W-:Y:S02]  /*12f0*/  USHF.R.U32.HI UR24, URZ, UR4, UR24 ;  /* 0x00000004ff187299 */ /* 0x000fe40008011618 */
[----:B------:R-:W-:Y:S02]  /*1300*/  @UP2 USHF.R.U32.HI UR5, URZ, UR9, UR10 ;  /* 0x00000009ff052299 */ /* 0x000fe4000801160a */
[----:B------:R-:W-:Y:S01]  /*1310*/  UMOV UR7, UR23 ;  /* 0x0000001700077c82 */ /* 0x000fe20008000000 */
[----:B------:R-:W-:Y:S01]  /*1320*/  UMOV UR18, UR19 ;  /* 0x0000001300127c82 */ /* 0x000fe20008000000 */
[----:B------:R-:W-:-:S02]  /*1330*/  @UP2 USHF.R.U32.HI UR6, URZ, UR9, UR7 ;  /* 0x00000009ff062299 */ /* 0x000fc40008011607 */
[----:B------:R-:W-:Y:S02]  /*1340*/  USHF.R.U32.HI UR18, URZ, UR13, UR18 ;  /* 0x0000000dff127299 */ /* 0x000fe40008011612 */
[----:B------:R-:W-:Y:S02]  /*1350*/  USEL UR4, UR20, UR24, !UP0 ;  /* 0x0000001814047287 */ /* 0x000fe4000c000000 */
[----:B------:R-:W-:Y:S02]  /*1360*/  UIMAD UR7, UR5, UR21, URZ ;  /* 0x00000015050772a4 */ /* 0x000fe4000f8e02ff */
[----:B------:R-:W-:Y:S02]  /*1370*/  USEL UR5, UR16, UR18, !UP1 ;  /* 0x0000001210057287 */ /* 0x000fe4000c800000 */
[----:B------:R-:W-:Y:S02]  /*1380*/  UIMAD UR12, UR6, UR21, URZ ;  /* 0x00000015060c72a4 */ /* 0x000fe4000f8e02ff */
[----:B------:R-:W-:-:S02]  /*1390*/  UISETP.GE.AND UP0, UPT, UR4, UR7, UPT ;  /* 0x000000070400728c */ /* 0x000fc4000bf06270 */
[----:B------:R-:W-:Y:S02]  /*13a0*/  UIMAD.WIDE.U32 UR10, UR4, UR8, URZ ;  /* 0x00000008040a72a5 */ /* 0x000fe4000f8e00ff */
[----:B------:R-:W-:Y:S02]  /*13b0*/  UISETP.GE.OR UP0, UPT, UR5, UR12, UP0 ;  /* 0x0000000c0500728c */ /* 0x000fe40008706670 */
[----:B------:R-:W-:Y:S02]  /*13c0*/  UIMAD.WIDE.U32 UR12, UR5, UR8, URZ ;  /* 0x00000008050c72a5 */ /* 0x000fe4000f8e00ff */
[----:B------:R-:W-:Y:S01]  /*13d0*/  UIADD3 UR10, UPT, UPT, -UR4, URZ, URZ ;  /* 0x000000ff040a7290 */ /* 0x000fe2000fffe1ff */
[----:B------:R-:W-:Y:S01]  /*13e0*/  UMOV UR8, UR11 ;  /* 0x0000000b00087c82 */ /* 0x000fe20008000000 */
[----:B------:R-:W-:Y:S02]  /*13f0*/  UIADD3 UR11, UPT, UPT, -UR5, URZ, URZ ;  /* 0x000000ff050b7290 */ /* 0x000fe4000fffe1ff */
[----:B------:R-:W-:-:S03]  /*1400*/  USHF.R.U32.HI UR8, URZ, UR9, UR8 ;  /* 0x00000009ff087299 */ /* 0x000fc60008011608 */
[----:B------:R-:W-:Y:S01]  /*1410*/  @!UP0 UMOV UR7, UR13 ;  /* 0x0000000d00078c82 */ /* 0x000fe20008000000 */
[----:B------:R-:W-:Y:S02]  /*1420*/  UIMAD UR20, UR14, UR10, UR20 ;  /* 0x0000000a0e1472a4 */ /* 0x000fe4000f8e0214 */
[----:B------:R-:W-:Y:S02]  /*1430*/  USEL UR8, UR4, UR8, !UP2 ;  /* 0x0000000804087287 */ /* 0x000fe4000d000000 */
[----:B------:R-:W-:Y:S02]  /*1440*/  @!UP0 USHF.R.U32.HI UR7, URZ, UR9, UR7 ;  /* 0x00000009ff078299 */ /* 0x000fe40008011607 */
[----:B------:R-:W-:Y:S02]  /*1450*/  UIADD3 UR9, UPT, UPT, -UR8, URZ, URZ ;  /* 0x000000ff08097290 */ /* 0x000fe4000fffe1ff */
[----:B------:R-:W-:Y:S02]  /*1460*/  @!UP0 USEL UR7, UR5, UR7, !UP2 ;  /* 0x0000000705078287 */ /* 0x000fe4000d000000 */
[----:B------:R-:W-:-:S02]  /*1470*/  UIMAD UR9, UR21, UR9, UR4 ;  /* 0x00000009150972a4 */ /* 0x000fc4000f8e0204 */
[----:B------:R-:W-:Y:S02]  /*1480*/  @!UP0 UIADD3 UR8, UPT, UPT, UR8, -UR7, URZ ;  /* 0x8000000708088290 */ /* 0x000fe4000fffe0ff */
[----:B------:R-:W-:Y:S02]  /*1490*/  @!UP0 UIMAD UR6, UR9, UR6, UR7 ;  /* 0x00000006090682a4 */ /* 0x000fe4000f8e0207 */
[----:B------:R-:W-:Y:S02]  /*14a0*/  @!UP0 UIMAD UR4, UR8, UR21, UR5 ;  /* 0x00000015080482a4 */ /* 0x000fe4000f8e0205 */
[----:B------:R-:W-:Y:S02]  /*14b0*/  UIMAD UR16, UR26, UR11, UR16 ;  /* 0x0000000b1a1072a4 */ /* 0x000fe4000f8e0210 */
[----:B------:R-:W-:Y:S01]  /*14c0*/  UIMAD UR20, UR4, UR14, UR20 ;  /* 0x0000000e041472a4 */ /* 0x000fe2000f8e0214 */
[----:B------:R-:W-:Y:S02]  /*14d0*/  @!UP0 UMOV UR5, UR6 ;  /* 0x0000000600058c82 */ /* 0x000fe40008000000 */
[----:B------:R-:W-:-:S12]  /*14e0*/  UIMAD UR16, UR5, UR26, UR16 ;  /* 0x0000001a051072a4 */ /* 0x000fd8000f8e0210 */
.L_x_18:
[----:B------:R-:W-:Y:S02]  /*14f0*/  UISETP.NE.AND UP1, UPT, UR27, 0x1, UPT ;  /* 0x000000011b00788c */ /* 0x000fe4000bf25270 */
[----:B------:R-:W-:Y:S02]  /*1500*/  UISETP.NE.AND UP0, UPT, UR17, 0x2, UPT ;  /* 0x000000021100788c */ /* 0x000fe4000bf05270 */
[----:B------:R-:W-:-:S05]  /*1510*/  ULOP3.LUT UR28, UR28, 0x400, URZ, 0xc0, !UPT ;  /* 0x000004001c1c7892 */ /* 0x000fca000f8ec0ff */
[----:B------:R-:W-:Y:S07]  /*1520*/  BRA.U UP1, `(.L_x_19) ;  /* 0x0000000101447547 */ /* 0x000fee000b800000 */
[----:B------:R-:W1:Y:S01]  /*1530*/  LDCU.128 UR8, c[0x0][0xb10] ;  /* 0x00016200ff0877ac */ /* 0x000e620008000c00 */
[----:B------:R-:W2:Y:S01]  /*1540*/  LDCU UR12, c[0x0][0xb0c] ;  /* 0x00016180ff0c77ac */ /* 0x000ea20008000800 */
[----:B------:R-:W3:Y:S01]  /*1550*/  LDCU UR13, c[0x0][0xb20] ;  /* 0x00016400ff0d77ac */ /* 0x000ee20008000800 */
[----:B-1----:R-:W-:Y:S02]  /*1560*/  UIMAD.WIDE.U32 UR6, UR16, UR8, URZ ;  /* 0x00000008100672a5 */ /* 0x002fe4000f8e00ff */
[----:B------:R-:W-:Y:S02]  /*1570*/  UIMAD.WIDE.U32 UR4, UR20, UR11, URZ ;  /* 0x0000000b140472a5 */ /* 0x000fe4000f8e00ff */
[----:B--2---:R-:W-:Y:S02]  /*1580*/  UISETP.NE.AND UP2, UPT, UR12, 0x1, UPT ;  /* 0x000000010c00788c */ /* 0x004fe4000bf45270 */
[----:B------:R-:W-:Y:S01]  /*1590*/  UISETP.NE.AND UP1, UPT, UR10, 0x1, UPT ;  /* 0x000000010a00788c */ /* 0x000fe2000bf25270 */
[----:B------:R-:W-:-:S02]  /*15a0*/  UMOV UR6, UR7 ;  /* 0x0000000700067c82 */ /* 0x000fc40008000000 */
[----:B------:R-:W-:Y:S01]  /*15b0*/  UMOV UR4, UR5 ;  /* 0x0000000500047c82 */ /* 0x000fe20008000000 */
[----:B------:R-:W-:Y:S02]  /*15c0*/  USHF.R.U32.HI UR6, URZ, UR9, UR6 ;  /* 0x00000009ff067299 */ /* 0x000fe40008011606 */
[----:B---3--:R-:W-:Y:S02]  /*15d0*/  USHF.R.U32.HI UR4, URZ, UR13, UR4 ;  /* 0x0000000dff047299 */ /* 0x008fe40008011604 */
[----:B------:R-:W-:Y:S02]  /*15e0*/  USEL UR5, UR16, UR6, !UP2 ;  /* 0x0000000610057287 */ /* 0x000fe4000d000000 */
[----:B------:R-:W-:-:S04]  /*15f0*/  USEL UR4, UR20, UR4, !UP1 ;  /* 0x0000000414047287 */ /* 0x000fc8000c800000 */
[----:B------:R-:W-:Y:S02]  /*1600*/  UIADD3 UR6, UPT, UPT, UR5, -UR4, URZ ;  /* 0x8000000405067290 */ /* 0x000fe4000fffe0ff */
[----:B------:R-:W-:Y:S02]  /*1610*/  UIADD3 UR4, UPT, UPT, -UR5, UR4, URZ ;  /* 0x0000000405047290 */ /* 0x000fe4000fffe1ff */
[----:B------:R-:W-:Y:S02]  /*1620*/  UIMAD UR20, UR6, UR10, UR20 ;  /* 0x0000000a061472a4 */ /* 0x000fe4000f8e0214 */
[----:B------:R-:W-:-:S12]  /*1630*/  UIMAD UR16, UR4, UR12, UR16 ;  /* 0x0000000c041072a4 */ /* 0x000fd8000f8e0210 */
.L_x_19:
[----:B------:R-:W-:Y:S05]  /*1640*/  BRA.U !UP5, `(.L_x_20) ;  /* 0x000000010d0c7547 */ /* 0x000fea000b800000 */
[----:B------:R-:W-:Y:S01]  /*1650*/  UCGABAR_WAIT ;  /* 0x0000000000007dc7 */ /* 0x000fe20008000000 */
[----:B------:R-:W-:Y:S01]  /*1660*/  CCTL.IVALL ;  /* 0x00000000ff00798f */ /* 0x000fe20002000000 */
[----:B------:R-:W-:Y:S05]  /*1670*/  BRA `(.L_x_21) ;  /* 0x0000000000047947 */ /* 0x000fea0003800000 */
.L_x_20:
[----:B------:R-:W-:Y:S06]  /*1680*/  BAR.SYNC.DEFER_BLOCKING 0x0 ;  /* 0x0000000000007b1d */ /* 0x000fec0000010000 */
.L_x_21:
[----:B------:R-:W-:Y:S05]  /*1690*/  BRA.U UP0, `(.L_x_22) ;  /* 0x0000001100e87547 */ /* 0x000fea000b800000 */
[----:B------:R-:W1:Y:S01]  /*16a0*/  LDCU UR6, c[0x0][0x38c] ;  /* 0x00007180ff0677ac */ /* 0x000e620008000800 */
[----:B------:R-:W2:Y:S01]  /*16b0*/  S2UR UR8, SR_CgaCtaId ;  /* 0x00000000000879c3 */ /* 0x000ea20000008800 */
[----:B------:R-:W-:Y:S01]  /*16c0*/  PLOP3.LUT P1, PT, PT, PT, UP3, 0x80, 0x8 ;  /* 0x000000000008781c */ /* 0x000fe20003f2f038 */
[----:B------:R-:W-:Y:S01]  /*16d0*/  IMAD.MOV.U32 R12, RZ, RZ, 0x1 ;  /* 0x00000001ff0c7424 */ /* 0x000fe200078e00ff */
[----:B------:R-:W-:Y:S01]  /*16e0*/  UMOV UR7, 0x400 ;  /* 0x0000040000077882 */ /* 0x000fe20000000000 */
[----:B------:R-:W-:Y:S01]  /*16f0*/  UISETP.NE.AND UP1, UPT, UR17, URZ, UPT ;  /* 0x000000ff1100728c */ /* 0x000fe2000bf25270 */
[----:B------:R-:W-:Y:S02]  /*1700*/  ISETP.EQ.OR P2, PT, R0, RZ, P3 ;  /* 0x000000ff0000720c */ /* 0x000fe40001f42670 */
[----:B------:R-:W-:Y:S02]  /*1710*/  CS2R R10, SRZ ;  /* 0x00000000000a7805 */ /* 0x000fe4000001ff00 */
[----:B------:R-:W-:Y:S01]  /*1720*/  PLOP3.LUT P1, PT, P1, PT, PT, 0x8, 0x80 ;  /* 0x000000000080781c */ /* 0x000fe20000f2e170 */
[----:B------:R-:W-:Y:S01]  /*1730*/  IMAD.MOV.U32 R9, RZ, RZ, RZ ;  /* 0x000000ffff097224 */ /* 0x000fe200078e00ff */
[----:B------:R-:W3:Y:S01]  /*1740*/  LDCU UR40, c[0x0][0x370] ;  /* 0x00006e00ff2877ac */ /* 0x000ee20008000800 */
[----:B------:R-:W-:Y:S01]  /*1750*/  IMAD.MOV.U32 R8, RZ, RZ, 0x1 ;  /* 0x00000001ff087424 */ /* 0x000fe200078e00ff */
[----:B------:R-:W4:Y:S01]  /*1760*/  LDCU.64 UR26, c[0x0][0x348] ;  /* 0x00006900ff1a77ac */ /* 0x000f220008000a00 */
[----:B-1----:R-:W-:-:S02]  /*1770*/  UIADD3 UR5, UPT, UPT, UR6, 0x1f, URZ ;  /* 0x0000001f06057890 */ /* 0x002fc4000fffe0ff */
[----:B------:R-:W-:Y:S02]  /*1780*/  USHF.R.U32.HI UR45, URZ, 0x5, UR28 ;  /* 0x00000005ff2d7899 */ /* 0x000fe4000801161c */
[----:B------:R-:W-:Y:S02]  /*1790*/  USHF.R.S32.HI UR4, URZ, 0x1f, UR5 ;  /* 0x0000001fff047899 */ /* 0x000fe40008011405 */
[----:B------:R-:W-:Y:S02]  /*17a0*/  UIADD3 UR46, UPT, UPT, UR6, 0x3e, URZ ;  /* 0x0000003e062e7890 */ /* 0x000fe4000fffe0ff */
[----:B------:R-:W-:Y:S02]  /*17b0*/  ULEA.HI UR4, UR4, UR5, URZ, 0x5 ;  /* 0x0000000504047291 */ /* 0x000fe4000f8f28ff */
[----:B------:R-:W-:Y:S02]  /*17c0*/  UIADD3 UR5, UPT, UPT, UR6, -0x1, URZ ;  /* 0xffffffff06057890 */ /* 0x000fe4000fffe0ff */
[----:B------:R-:W-:-:S02]  /*17d0*/  USHF.R.S32.HI UR43, URZ, 0x5, UR4 ;  /* 0x00000005ff2b7899 */ /* 0x000fc40008011404 */
[----:B------:R-:W-:Y:S02]  /*17e0*/  UISETP.GE.U32.AND UP2, UPT, UR5, -0x3f, UPT ;  /* 0xffffffc10500788c */ /* 0x000fe4000bf46070 */
[----:B------:R-:W-:Y:S02]  /*17f0*/  UISETP.LT.U32.AND UP0, UPT, UR43, 0x5, UPT ;  /* 0x000000052b00788c */ /* 0x000fe4000bf01070 */
[----:B--2---:R-:W-:Y:S02]  /*1800*/  ULEA UR7, UR8, UR7, 0x18 ;  /* 0x0000000708077291 */ /* 0x004fe4000f8ec0ff */
[----:B------:R-:W-:Y:S02]  /*1810*/  USEL UR41, UR43, 0x5, UP0 ;  /* 0x000000052b297887 */ /* 0x000fe40008000000 */
[----:B------:R-:W-:Y:S02]  /*1820*/  ULEA UR29, UR28, UR7, 0x1 ;  /* 0x000000071c1d7291 */ /* 0x000fe4000f8e08ff */
[----:B------:R-:W-:-:S02]  /*1830*/  UIADD3 UR21, UPT, UPT, UR41, -0x1, URZ ;  /* 0xffffffff29157890 */ /* 0x000fc4000fffe0ff */
[----:B------:R-:W-:Y:S01]  /*1840*/  @UP2 UIADD3 UR21, UPT, UPT, UR41, URZ, URZ ;  /* 0x000000ff29152290 */ /* 0x000fe2000fffe0ff */
[----:B------:R-:W1:Y:S01]  /*1850*/  LDCU UR39, c[0x0][0x374] ;  /* 0x00006e80ff2777ac */ /* 0x000e620008000800 */
[----:B------:R-:W-:Y:S02]  /*1860*/  USEL UR24, UR48, 0x2, UP1 ;  /* 0x0000000230187887 */ /* 0x000fe40008800000 */
[----:B------:R-:W-:Y:S02]  /*1870*/  UIADD3 UR29, UPT, UPT, UR29, 0x4400, URZ ;  /* 0x000044001d1d7890 */ /* 0x000fe4000fffe0ff */
[----:B------:R-:W-:Y:S02]  /*1880*/  UIADD3 UR44, UPT, UPT, UR43, -UR41, URZ ;  /* 0x800000292b2c7290 */ /* 0x000fe4000fffe0ff */
[----:B------:R-:W-:Y:S01]  /*1890*/  UIADD3 UR21, UPT, UPT, UR21, 0x1, URZ ;  /* 0x0000000115157890 */ /* 0x000fe2000fffe0ff */
[----:B---34-:R-:W-:-:S11]  /*18a0*/  UMOV UR5, URZ ;  /* 0x000000ff00057c82 */ /* 0x018fd60008000000 */
.L_x_42:
[----:B------:R-:W2:Y:S02]  /*18b0*/  S2UR UR4, SR_CgaCtaId ;  /* 0x00000000000479c3 */ /* 0x000ea40000008800 */
[----:B--2---:R-:W-:-:S09]  /*18c0*/  UISETP.NE.AND UP0, UPT, UR4, URZ, UPT ;  /* 0x000000ff0400728c */ /* 0x004fd2000bf05270 */
[----:B------:R-:W-:Y:S05]  /*18d0*/  BRA.U UP0, `(.L_x_23) ;  /* 0x0000000100287547 */ /* 0x000fea000b800000 */
[----:B------:R-:W-:Y:S02]  /*18e0*/  LEA R0, R9, UR7, 0x3 ;  /* 0x0000000709007c11 */ /* 0x000fe4000f8e18ff */
[----:B------:R-:W-:-:S04]  /*18f0*/  SHF.L.U32 R2, R8, 0x1f, RZ ;  /* 0x0000001f08027819 */ /* 0x000fc800000006ff */
[----:B------:R-:W2:Y:S02]  /*1900*/  SYNCS.PHASECHK.TRANS64.TRYWAIT P0, [R0+URZ+0x110], R2 ;  /* 0x00011002000075a7 */ /* 0x000ea400080011ff */
[----:B--2---:R-:W-:Y:S05]  /*1910*/  @!P0 BRA `(.L_x_24) ;  /* 0x0000006c001c8947 */ /* 0x004fea0003800000 */
.L_x_139:
[----:B------:R-:W-:Y:S01]  /*1920*/  VIADD R9, R9, 0x1 ;  /* 0x0000000109097836 */ /* 0x000fe20000000000 */
[----:B------:R2:W-:Y:S04]  /*1930*/  SYNCS.ARRIVE.TRANS64.A1T0 RZ, [R0+URZ+0x100], RZ ;  /* 0x000100ff00ff79a7 */ /* 0x0005e800081000ff */
[----:B------:R-:W-:-:S04]  /*1940*/  ISETP.NE.AND P0, PT, R9, 0x2, PT ;  /* 0x000000020900780c */ /* 0x000fc80003f05270 */
[----:B------:R-:W-:Y:S02]  /*1950*/  SEL R9, R9, RZ, P0 ;  /* 0x000000ff09097207 */ /* 0x000fe40000000000 */
[----:B--2---:R-:W-:-:S04]  /*1960*/  SEL R0, RZ, 0x1, P0 ;  /* 0x00000001ff007807 */ /* 0x004fc80000000000 */
[----:B------:R-:W-:-:S07]  /*1970*/  LOP3.LUT R8, R8, R0, RZ, 0x3c, !PT ;  /* 0x0000000008087212 */ /* 0x000fce00078e3cff */
.L_x_23:
[----:B------:R-:W-:Y:S01]  /*1980*/  ULEA UR4, UR5, UR7, 0x3 ;  /* 0x0000000705047291 */ /* 0x000fe2000f8e18ff */
[----:B------:R-:W-:Y:S01]  /*1990*/  SHF.L.U32 R0, R12, 0x1f, RZ ;  /* 0x0000001f0c007819 */ /* 0x000fe200000006ff */
[----:B------:R-:W-:Y:S02]  /*19a0*/  UISETP.GE.U32.AND UP0, UPT, UR46, 0x3f, UPT ;  /* 0x0000003f2e00788c */ /* 0x000fe4000bf06070 */
[----:B------:R-:W-:Y:S02]  /*19b0*/  USHF.L.U32 UR11, UR20, 0x7, URZ ;  /* 0x00000007140b7899 */ /* 0x000fe400080006ff */
[----:B------:R-:W-:Y:S01]  /*19c0*/  ULEA UR35, UR16, UR45, 0x6 ;  /* 0x0000002d10237291 */ /* 0x000fe2000f8e30ff */
[----:B------:R-:W-:Y:S02]  /*19d0*/  UMOV UR13, URZ ;  /* 0x000000ff000d7c82 */ /* 0x000fe40008000000 */
[----:B------:R2:W3:Y:S02]  /*19e0*/  SYNCS.PHASECHK.TRANS64.TRYWAIT P0, [UR4+0x28], R0 ;  /* 0x00002800ff0075a7 */ /* 0x0004e40008001104 */
[----:B------:R-:W-:Y:S07]  /*19f0*/  BRA.U !UP0, `(.L_x_25) ;  /* 0x0000000108c07547 */ /* 0x000fee000b800000 */
[----:B------:R-:W-:Y:S01]  /*1a00*/  UMOV UR6, URZ ;  /* 0x000000ff00067c82 */ /* 0x000fe20008000000 */
[----:B------:R-:W-:-:S05]  /*1a10*/  UMOV UR4, UR5 ;  /* 0x0000000500047c82 */ /* 0x000fca0008000000 */
.L_x_31:
[----:B------:R-:W-:Y:S01]  /*1a20*/  ULEA UR33, UR4, UR7, 0x3 ;  /* 0x0000000704217291 */ /* 0x000fe2000f8e18ff */
[----:B---3--:R-:W-:Y:S01]  /*1a30*/  @!P3 MOV R2, 0x3000 ;  /* 0x000030000002b802 */ /* 0x008fe20000000f00 */
[----:B-1-3--:R-:W-:Y:S10]  /*1a40*/  @P0 BRA `(.L_x_26) ;  /* 0x00000000000c0947 */ /* 0x00aff40003800000 */
[----:B------:R-:W-:-:S04]  /*1a50*/  SHF.L.U32 R3, R12, 0x1f, RZ ;  /* 0x0000001f0c037819 */ /* 0x000fc800000006ff */
[----:B------:R-:W3:Y:S02]  /*1a60*/  SYNCS.PHASECHK.TRANS64.TRYWAIT P0, [UR33+0x28], R3 ;  /* 0x00002803ff0075a7 */ /* 0x000ee40008001121 */
[----:B---3--:R-:W-:Y:S05]  /*1a70*/  @!P0 BRA `(.L_x_27) ;  /* 0x0000006800d88947 */ /* 0x008fea0003800000 */
.L_x_26:
[----:B------:R3:W-:Y:S01]  /*1a80*/  @!P3 SYNCS.ARRIVE.TRANS64 RZ, [UR33], R2 ;  /* 0x00000002ffffb9a7 */ /* 0x0007e20008000021 */
[----:B------:R-:W-:-:S04]  /*1a90*/  ULOP3.LUT UR5, UR24, 0x2, URZ, 0xfc, !UPT ;  /* 0x0000000218057892 */ /* 0x000fc8000f8efcff */
[----:B------:R-:W-:-:S09]  /*1aa0*/  UISETP.NE.AND UP0, UPT, UR5, 0x2, UPT ;  /* 0x000000020500788c */ /* 0x000fd2000bf05270 */
[----:B------:R-:W-:Y:S05]  /*1ab0*/  BRA.U UP0, `(.L_x_28) ;  /* 0x0000000100047547 */ /* 0x000fea000b800000 */
[----:B-1----:R-:W-:Y:S05]  /*1ac0*/  BPT.TRAP 0x1 ;  /* 0x000000040000795c */ /* 0x002fea0000300000 */
.L_x_28:
[----:B------:R-:W-:Y:S04]  /*1ad0*/  BSSY.RECONVERGENT B0, `(.L_x_29) ;  /* 0x0000003000007945 */ /* 0x000fe80003800200 */
[----:B------:R-:W-:Y:S05]  /*1ae0*/  @P2 BRA `(.L_x_30) ;  /* 0x0000000000042947 */ /* 0x000fea0003800000 */
[----:B-1----:R-:W-:Y:S05]  /*1af0*/  BPT.TRAP 0x1 ;  /* 0x000000040000795c */ /* 0x002fea0000300000 */
.L_x_30:
[----:B-1----:R-:W-:Y:S05]  /*1b00*/  BSYNC.RECONVERGENT B0 ;  /* 0x0000000000007941 */ /* 0x002fea0003800200 */
.L_x_29:
[----:B------:R-:W-:Y:S02]  /*1b10*/  UIADD3 UR5, UPT, UPT, UR4, 0x1, URZ ;  /* 0x0000000104057890 */ /* 0x000fe4000fffe0ff */
[----:B------:R-:W-:Y:S02]  /*1b20*/  UIADD3 UR16, UP1, UPT, UR26, 0x80, URZ ;  /* 0x000000801a107890 */ /* 0x000fe4000ff3e0ff */
[----:B------:R-:W-:Y:S02]  /*1b30*/  UISETP.NE.AND UP0, UPT, UR5, 0x5, UPT ;  /* 0x000000050500788c */ /* 0x000fe4000bf05270 */
[----:B------:R-:W-:Y:S02]  /*1b40*/  USHF.L.U32 UR34, UR6, 0x5, URZ ;  /* 0x0000000506227899 */ /* 0x000fe400080006ff */
[----:B------:R-:W-:Y:S02]  /*1b50*/  USEL UR9, URZ, 0x1, UP0 ;  /* 0x00000001ff097887 */ /* 0x000fe40008000000 */
[----:B------:R-:W-:-:S02]  /*1b60*/  USEL UR5, UR5, URZ, UP0 ;  /* 0x000000ff05057287 */ /* 0x000fc40008000000 */
[----:B------:R-:W-:Y:S02]  /*1b70*/  UIADD3 UR14, UP0, UPT, UR26, 0x180, URZ ;  /* 0x000001801a0e7890 */ /* 0x000fe4000ff1e0ff */
[----:B------:R-:W-:Y:S01]  /*1b80*/  ULEA UR8, UR5, UR7, 0x3 ;  /* 0x0000000705087291 */ /* 0x000fe2000f8e18ff */
[----:B------:R-:W-:Y:S01]  /*1b90*/  LOP3.LUT R12, R12, UR9, RZ, 0x3c, !PT ;  /* 0x000000090c0c7c12 */ /* 0x000fe2000f8e3cff */
[----:B------:R-:W-:Y:S02]  /*1ba0*/  ULEA UR9, UR4, UR28, 0xb ;  /* 0x0000001c04097291 */ /* 0x000fe4000f8e58ff */
[----:B------:R-:W-:Y:S01]  /*1bb0*/  UIADD3.X UR17, UPT, UPT, URZ, UR27, URZ, UP1, !UPT ;  /* 0x0000001bff117290 */ /* 0x000fe20008ffe4ff */
[----:B--2---:R-:W-:Y:S01]  /*1bc0*/  SHF.L.U32 R0, R12, 0x1f, RZ ;  /* 0x0000001f0c007819 */ /* 0x004fe200000006ff */
[----:B------:R-:W-:Y:S02]  /*1bd0*/  ULEA UR9, UR9, UR7, 0x1 ;  /* 0x0000000709097291 */ /* 0x000fe4000f8e08ff */
[----:B------:R-:W-:Y:S01]  /*1be0*/  UIADD3.X UR15, UPT, UPT, URZ, UR27, URZ, UP0, !UPT ;  /* 0x0000001bff0f7290 */ /* 0x000fe200087fe4ff */
[----:B------:R4:W1:Y:S01]  /*1bf0*/  SYNCS.PHASECHK.TRANS64.TRYWAIT P0, [UR8+0x28], R0 ;  /* 0x00002800ff0075a7 */ /* 0x0008620008001108 */
[----:B------:R-:W-:-:S02]  /*1c00*/  ULEA UR8, UR4, UR7, 0xd ;  /* 0x0000000704087291 */ /* 0x000fc4000f8e68ff */
[----:B------:R-:W-:Y:S02]  /*1c10*/  UIADD3 UR32, UPT, UPT, UR9, 0x4400, URZ ;  /* 0x0000440009207890 */ /* 0x000fe4000fffe0ff */
[----:B------:R-:W-:Y:S01]  /*1c20*/  UIADD3 UR8, UPT, UPT, UR8, 0x9400, URZ ;  /* 0x0000940008087890 */ /* 0x000fe2000fffe0ff */
[----:B------:R-:W-:Y:S01]  /*1c30*/  UMOV UR13, 0x30000 ;  /* 0x00030000000d7882 */ /* 0x000fe20000000000 */
[----:B------:R-:W-:Y:S01]  /*1c40*/  UMOV UR18, 0x0 ;  /* 0x0000000000127882 */ /* 0x000fe20000000000 */
[----:B------:R-:W-:Y:S01]  /*1c50*/  UMOV UR19, 0x10000000 ;  /* 0x1000000000137882 */ /* 0x000fe20000000000 */
[----:B------:R-:W-:Y:S01]  /*1c60*/  UMOV UR12, UR36 ;  /* 0x00000024000c7c82 */ /* 0x000fe20008000000 */
[----:B------:R-:W-:Y:S01]  /*1c70*/  UMOV UR9, UR33 ;  /* 0x0000002100097c82 */ /* 0x000fe20008000000 */
[----:B------:R-:W-:Y:S01]  /*1c80*/  UMOV UR10, UR34 ;  /* 0x00000022000a7c82 */ /* 0x000fe20008000000 */
[----:B------:R2:W-:Y:S01]  /*1c90*/  UTMALDG.3D.MULTICAST [UR32], [UR16], UR13, desc[UR18] ;  /* 0x00001220100073b4 */ /* 0x0005e2000801180d */
[----:B------:R-:W-:Y:S01]  /*1ca0*/  UIADD3 UR6, UPT, UPT, UR6, 0x1, URZ ;  /* 0x0000000106067890 */ /* 0x000fe2000fffe0ff */
[----:B------:R-:W-:-:S03]  /*1cb0*/  UMOV UR4, UR5 ;  /* 0x0000000500047c82 */ /* 0x000fc60008000000 */
[----:B------:R-:W-:Y:S01]  /*1cc0*/  UISETP.NE.AND UP0, UPT, UR6, UR21, UPT ;  /* 0x000000150600728c */ /* 0x000fe2000bf05270 */
[----:B------:R4:W-:Y:S01]  /*1cd0*/  UTMALDG.3D [UR8], [UR14], desc[UR18] ;  /* 0x000012080e0075b4 */ /* 0x0009e20008011000 */
[----:B--2---:R-:W-:-:S07]  /*1ce0*/  UMOV UR13, UR21 ;  /* 0x00000015000d7c82 */ /* 0x004fce0008000000 */
[----:B----4-:R-:W-:Y:S05]  /*1cf0*/  BRA.U UP0, `(.L_x_31) ;  /* 0xfffffffd00487547 */ /* 0x010fea000b83ffff */
.L_x_25:
[----:B------:R-:W-:Y:S01]  /*1d00*/  ULEA UR4, UR5, UR7, 0x3 ;  /* 0x0000000705047291 */ /* 0x000fe2000f8e18ff */
[----:B--2---:R-:W-:Y:S01]  /*1d10*/  SHF.L.U32 R0, R12, 0x1f, RZ ;  /* 0x0000001f0c007819 */ /* 0x004fe200000006ff */
[----:B------:R-:W-:Y:S01]  /*1d20*/  @!P1 SYNCS.ARRIVE.TRANS64.A1T0 RZ, [UR7+0x98], RZ ;  /* 0x000098ffffff99a7 */ /* 0x000fe20008100007 */
[----:B------:R-:W-:-:S06]  /*1d30*/  UISETP.GT.AND UP0, UPT, UR43, UR41, UPT ;  /* 0x000000292b00728c */ /* 0x000fcc000bf04270 */
[----:B-1-3--:R1:W2:Y:S03]  /*1d40*/  SYNCS.PHASECHK.TRANS64.TRYWAIT P0, [UR4+0x28], R0 ;  /* 0x00002800ff0075a7 */ /* 0x00a2a60008001104 */
[----:B------:R-:W-:Y:S05]  /*1d50*/  BRA.U !UP0, `(.L_x_32) ;  /* 0x0000000108bc7547 */ /* 0x000fea000b800000 */
[----:B------:R-:W-:Y:S01]  /*1d60*/  UIADD3 UR25, UPT, UPT, UR44, UR13, URZ ;  /* 0x0000000d2c197290 */ /* 0x000fe2000fffe0ff */
[----:B------:R-:W-:-:S11]  /*1d70*/  UMOV UR4, UR5 ;  /* 0x0000000500047c82 */ /* 0x000fd60008000000 */
.L_x_38:
[----:B------:R-:W-:Y:S01]  /*1d80*/  ULEA UR17, UR4, UR7, 0x3 ;  /* 0x0000000704117291 */ /* 0x000fe2000f8e18ff */
[----:B--2---:R-:W-:Y:S01]  /*1d90*/  @!P3 MOV R2, 0x3000 ;  /* 0x000030000002b802 */ /* 0x004fe20000000f00 */
[----:B--2-4-:R-:W-:Y:S10]  /*1da0*/  @P0 BRA `(.L_x_33) ;  /* 0x00000000000c0947 */ /* 0x014ff40003800000 */
[----:B------:R-:W-:-:S04]  /*1db0*/  SHF.L.U32 R3, R12, 0x1f, RZ ;  /* 0x0000001f0c037819 */ /* 0x000fc800000006ff */
[----:B------:R-:W2:Y:S02]  /*1dc0*/  SYNCS.PHASECHK.TRANS64.TRYWAIT P0, [UR17+0x28], R3 ;  /* 0x00002803ff0075a7 */ /* 0x000ea40008001111 */
[----:B--2---:R-:W-:Y:S05]  /*1dd0*/  @!P0 BRA `(.L_x_34) ;  /* 0x0000006800188947 */ /* 0x004fea0003800000 */
.L_x_33:
[----:B------:R2:W-:Y:S01]  /*1de0*/  @!P3 SYNCS.ARRIVE.TRANS64 RZ, [UR17], R2 ;  /* 0x00000002ffffb9a7 */ /* 0x0005e20008000011 */
[----:B------:R-:W-:-:S04]  /*1df0*/  ULOP3.LUT UR5, UR24, 0x2, URZ, 0xfc, !UPT ;  /* 0x0000000218057892 */ /* 0x000fc8000f8efcff */
[----:B------:R-:W-:-:S09]  /*1e00*/  UISETP.NE.AND UP0, UPT, UR5, 0x2, UPT ;  /* 0x000000020500788c */ /* 0x000fd2000bf05270 */
[----:B------:R-:W-:Y:S05]  /*1e10*/  BRA.U UP0, `(.L_x_35) ;  /* 0x0000000100047547 */ /* 0x000fea000b800000 */
[----:B------:R-:W-:Y:S05]  /*1e20*/  BPT.TRAP 0x1 ;  /* 0x000000040000795c */ /* 0x000fea0000300000 */
.L_x_35:
[----:B------:R-:W-:Y:S04]  /*1e30*/  BSSY.RECONVERGENT B0, `(.L_x_36) ;  /* 0x0000003000007945 */ /* 0x000fe80003800200 */
[----:B------:R-:W-:Y:S05]  /*1e40*/  @P2 BRA `(.L_x_37) ;  /* 0x0000000000042947 */ /* 0x000fea0003800000 */
[----:B------:R-:W-:Y:S05]  /*1e50*/  BPT.TRAP 0x1 ;  /* 0x000000040000795c */ /* 0x000fea0000300000 */
.L_x_37:
[----:B------:R-:W-:Y:S05]  /*1e60*/  BSYNC.RECONVERGENT B0 ;  /* 0x0000000000007941 */ /* 0x000fea0003800200 */
.L_x_36:
[----:B------:R-:W-:Y:S02]  /*1e70*/  UIADD3 UR5, UPT, UPT, UR4, 0x1, URZ ;  /* 0x0000000104057890 */ /* 0x000fe4000fffe0ff */
[----:B------:R-:W-:Y:S02]  /*1e80*/  UIADD3 UR14, UP1, UPT, UR26, 0x80, URZ ;  /* 0x000000801a0e7890 */ /* 0x000fe4000ff3e0ff */
[----:B------:R-:W-:Y:S02]  /*1e90*/  UISETP.NE.AND UP0, UPT, UR5, 0x5, UPT ;  /* 0x000000050500788c */ /* 0x000fe4000bf05270 */
[----:B------:R-:W-:Y:S02]  /*1ea0*/  USHF.L.U32 UR18, UR13, 0x5, URZ ;  /* 0x000000050d127899 */ /* 0x000fe400080006ff */
[----:B------:R-:W-:Y:S02]  /*1eb0*/  USEL UR8, URZ, 0x1, UP0 ;  /* 0x00000001ff087887 */ /* 0x000fe40008000000 */
[----:B------:R-:W-:-:S02]  /*1ec0*/  USEL UR5, UR5, URZ, UP0 ;  /* 0x000000ff05057287 */ /* 0x000fc40008000000 */
[----:B------:R-:W-:Y:S02]  /*1ed0*/  UIADD3 UR22, UP0, UPT, UR26, 0x180, URZ ;  /* 0x000001801a167890 */ /* 0x000fe4000ff1e0ff */
[----:B------:R-:W-:Y:S01]  /*1ee0*/  LOP3.LUT R12, R12, UR8, RZ, 0x3c, !PT ;  /* 0x000000080c0c7c12 */ /* 0x000fe2000f8e3cff */
[----:B------:R-:W-:Y:S02]  /*1ef0*/  ULEA UR6, UR5, UR7, 0x3 ;  /* 0x0000000705067291 */ /* 0x000fe4000f8e18ff */
[----:B------:R-:W-:Y:S01]  /*1f00*/  ULEA UR8, UR4, UR7, 0xd ;  /* 0x0000000704087291 */ /* 0x000fe2000f8e68ff */
[----:B-1----:R-:W-:Y:S01]  /*1f10*/  SHF.L.U32 R0, R12, 0x1f, RZ ;  /* 0x0000001f0c007819 */ /* 0x002fe200000006ff */
[----:B------:R-:W-:Y:S02]  /*1f20*/  ULEA UR16, UR4, UR29, 0xc ;  /* 0x0000001d04107291 */ /* 0x000fe4000f8e60ff */
[----:B------:R-:W-:Y:S02]  /*1f30*/  UIADD3.X UR15, UPT, UPT, URZ, UR27, URZ, UP1, !UPT ;  /* 0x0000001bff0f7290 */ /* 0x000fe40008ffe4ff */
[----:B------:R-:W-:Y:S01]  /*1f40*/  UIADD3 UR8, UPT, UPT, UR8, 0x9400, URZ ;  /* 0x0000940008087890 */ /* 0x000fe2000fffe0ff */
[----:B------:R3:W4:Y:S01]  /*1f50*/  SYNCS.PHASECHK.TRANS64.TRYWAIT P0, [UR6+0x28], R0 ;  /* 0x00002800ff0075a7 */ /* 0x0007220008001106 */
[----:B------:R-:W-:Y:S01]  /*1f60*/  UIADD3.X UR23, UPT, UPT, URZ, UR27, URZ, UP0, !UPT ;  /* 0x0000001bff177290 */ /* 0x000fe200087fe4ff */
[----:B------:R-:W-:Y:S01]  /*1f70*/  UMOV UR6, 0x30000 ;  /* 0x0003000000067882 */ /* 0x000fe20000000000 */
[----:B------:R-:W-:Y:S01]  /*1f80*/  UMOV UR30, 0x0 ;  /* 0x00000000001e7882 */ /* 0x000fe20000000000 */
[----:B------:R-:W-:Y:S01]  /*1f90*/  UMOV UR31, 0x10000000 ;  /* 0x10000000001f7882 */ /* 0x000fe20000000000 */
[----:B------:R-:W-:Y:S01]  /*1fa0*/  UMOV UR19, UR35 ;  /* 0x0000002300137c82 */ /* 0x000fe20008000000 */
[----:B------:R-:W-:Y:S01]  /*1fb0*/  UMOV UR20, UR36 ;  /* 0x0000002400147c82 */ /* 0x000fe20008000000 */
[----:B------:R-:W-:Y:S01]  /*1fc0*/  UMOV UR12, UR36 ;  /* 0x00000024000c7c82 */ /* 0x000fe20008000000 */
[----:B------:R-:W-:Y:S01]  /*1fd0*/  UMOV UR9, UR17 ;  /* 0x0000001100097c82 */ /* 0x000fe20008000000 */
[----:B------:R-:W-:Y:S01]  /*1fe0*/  UMOV UR10, UR18 ;  /* 0x00000012000a7c82 */ /* 0x000fe20008000000 */
[----:B------:R3:W-:Y:S01]  /*1ff0*/  UTMALDG.3D.MULTICAST [UR16], [UR14], UR6, desc[UR30] ;  /* 0x00001e100e0073b4 */ /* 0x0007e20008011806 */
[----:B------:R-:W-:Y:S01]  /*2000*/  UIADD3 UR13, UPT, UPT, UR13, 0x1, URZ ;  /* 0x000000010d0d7890 */ /* 0x000fe2000fffe0ff */
[----:B------:R-:W-:-:S03]  /*2010*/  UMOV UR4, UR5 ;  /* 0x0000000500047c82 */ /* 0x000fc60008000000 */
[----:B------:R-:W-:Y:S01]  /*2020*/  UISETP.NE.AND UP0, UPT, UR13, UR25, UPT ;  /* 0x000000190d00728c */ /* 0x000fe2000bf05270 */
[----:B------:R3:W-:Y:S08]  /*2030*/  UTMALDG.3D [UR8], [UR22], desc[UR30] ;  /* 0x00001e08160075b4 */ /* 0x0007f00008011000 */
[----:B---3--:R-:W-:Y:S05]  /*2040*/  BRA.U UP0, `(.L_x_38) ;  /* 0xfffffffd004c7547 */ /* 0x008fea000b83ffff */
.L_x_32:
[C---:B------:R-:W-:Y:S01]  /*2050*/  LEA R3, R11.reuse, UR7, 0x3 ;  /* 0x000000070b037c11 */ /* 0x040fe2000f8e18ff */
[----:B------:R-:W-:Y:S01]  /*2060*/  NOP ;  /* 0x0000000000007918 */ /* 0x000fe20000000000 */
[----:B-1----:R-:W-:Y:S02]  /*2070*/  SHF.L.U32 R0, R10, 0x1f, RZ ;  /* 0x0000001f0a007819 */ /* 0x002fe400000006ff */
[----:B------:R-:W-:Y:S02]  /*2080*/  LEA R4, R11, UR7, 0x4 ;  /* 0x000000070b047c11 */ /* 0x000fe4000f8e20ff */
[----:B--2-4-:R-:W1:Y:S02]  /*2090*/  SYNCS.PHASECHK.TRANS64.TRYWAIT P0, [R3+URZ+0xa0], R0 ;  /* 0x0000a000030075a7 */ /* 0x014e6400080011ff */
[----:B-1----:R-:W-:Y:S05]  /*20a0*/  @!P0 BRA `(.L_x_39) ;  /* 0x00000064007c8947 */ /* 0x002fea0003800000 */
.L_x_142:
[----:B------:R-:W2:Y:S01]  /*20b0*/  LDS.128 R4, [R4+0x130] ;  /* 0x0001300004047984 */ /* 0x000ea20000000c00 */
[----:B------:R-:W-:Y:S01]  /*20c0*/  UISETP.GE.AND UP0, UPT, UR42, 0x1, UPT ;  /* 0x000000012a00788c */ /* 0x000fe2000bf06270 */
[----:B------:R-:W-:Y:S01]  /*20d0*/  @!PT LDS RZ, [RZ] ;  /* 0x00000000fffff984 */ /* 0x000fe20000000800 */
[----:B------:R-:W-:Y:S01]  /*20e0*/  @!PT LDS RZ, [RZ] ;  /* 0x00000000fffff984 */ /* 0x000fe20000000800 */
[----:B------:R-:W-:Y:S01]  /*20f0*/  @!PT LDS RZ, [RZ] ;  /* 0x00000000fffff984 */ /* 0x000fe20000000800 */
[----:B------:R-:W-:Y:S01]  /*2100*/  @!PT LDS RZ, [RZ] ;  /* 0x00000000fffff984 */ /* 0x000fe20000000800 */
[----:B------:R3:W-:Y:S06]  /*2110*/  MEMBAR.ALL.CTA ;  /* 0x0000000000007992 */ /* 0x0007ec0000008000 */
[----:B---3--:R-:W3:Y:S01]  /*2120*/  FENCE.VIEW.ASYNC.S ;  /* 0x00000000000073c6 */ /* 0x008ee20000000000 */
[----:B--2---:R-:W-:-:S13]  /*2130*/  LOP3.LUT P0, RZ, R6, 0x1, RZ, 0xc0, !PT ;  /* 0x0000000106ff7812 */ /* 0x004fda000780c0ff */
[----:B---3--:R-:W-:Y:S01]  /*2140*/  VOTEU.ANY UP1, P0 ;  /* 0x0000000000ff7886 */ /* 0x008fe20000020100 */
[----:B------:R-:W-:-:S13]  /*2150*/  PLOP3.LUT P0, PT, PT, PT, UP1, 0x80, 0x8 ;  /* 0x000000000008781c */ /* 0x000fda0003f0f018 */
[----:B-1----:R-:W-:Y:S02]  /*2160*/  @P0 LOP3.LUT R0, R5, 0xffff, RZ, 0xc0, !PT ;  /* 0x0000ffff05000812 */ /* 0x002fe400078ec0ff */
[----:B------:R-:W-:Y:S02]  /*2170*/  @P0 MOV R2, R4 ;  /* 0x0000000400020202 */ /* 0x000fe40000000f00 */
[----:B------:R-:W-:Y:S01]  /*2180*/  @P0 R2UR UR6, R0 ;  /* 0x00000000000602ca */ /* 0x000fe200000e0000 */
[----:B------:R-:W-:Y:S01]  /*2190*/  VIADD R0, R3, 0xb0 ;  /* 0x000000b003007836 */ /* 0x000fe20000000000 */
[----:B------:R-:W-:Y:S02]  /*21a0*/  @P0 SHF.R.U32.HI R4, RZ, 0x10, R5 ;  /* 0x00000010ff040819 */ /* 0x000fe40000011605 */
[----:B------:R-:W-:Y:S02]  /*21b0*/  @P0 R2UR UR8, R2 ;  /* 0x00000000020802ca */ /* 0x000fe400000e0000 */
[----:B------:R-:W-:-:S02]  /*21c0*/  PRMT R0, RZ, 0x654, R0 ;  /* 0x00000654ff007816 */ /* 0x000fc40000000000 */
[----:B------:R-:W-:Y:S02]  /*21d0*/  @P0 R2UR UR4, R4 ;  /* 0x00000000040402ca */ /* 0x000fe400000e0000 */
[----:B------:R1:W-:Y:S03]  /*21e0*/  SYNCS.ARRIVE.TRANS64.RED.A1T0 RZ, [R0+URZ], RZ ;  /* 0x000000ff00ff79a7 */ /* 0x0003e600081004ff */
[----:B------:R-:W-:-:S04]  /*21f0*/  @UP1 UMOV UR37, UR6 ;  /* 0x0000000600251c82 */ /* 0x000fc80008000000 */
[----:B------:R-:W-:-:S04]  /*2200*/  @UP1 UMOV UR38, UR8 ;  /* 0x0000000800261c82 */ /* 0x000fc80008000000 */
[----:B------:R-:W-:Y:S01]  /*2210*/  @UP1 UMOV UR36, UR4 ;  /* 0x0000000400241c82 */ /* 0x000fe20008000000 */
[----:B------:R-:W-:Y:S05]  /*2220*/  BRA.U !UP0, `(.L_x_40) ;  /* 0x0000000108d47547 */ /* 0x000fea000b800000 */
[----:B------:R-:W2:Y:S01]  /*2230*/  LDCU.128 UR12, c[0x0][0xb10] ;  /* 0x00016200ff0c77ac */ /* 0x000ea20008000c00 */
[----:B------:R-:W3:Y:S01]  /*2240*/  LDCU UR25, c[0x0][0xb20] ;  /* 0x00016400ff1977ac */ /* 0x000ee20008000800 */
[----:B------:R-:W4:Y:S01]  /*2250*/  LDCU UR20, c[0x0][0xb0c] ;  /* 0x00016180ff1477ac */ /* 0x000f220008000800 */
[----:B------:R-:W1:Y:S01]  /*2260*/  LDCU.64 UR10, c[0x0][0xb28] ;  /* 0x00016500ff0a77ac */ /* 0x000e620008000a00 */
[----:B------:R-:W-:Y:S02]  /*2270*/  UISETP.NE.AND UP3, UPT, UR42, 0x1, UPT ;  /* 0x000000012a00788c */ /* 0x000fe4000bf65270 */
[----:B--2---:R-:W-:Y:S02]  /*2280*/  UIMAD.WIDE.U32 UR16, UR39, UR15, URZ ;  /* 0x0000000f271072a5 */ /* 0x004fe4000f8e00ff */
[----:B------:R-:W-:Y:S02]  /*2290*/  UIMAD.WIDE.U32 UR8, UR40, UR12, URZ ;  /* 0x0000000c280872a5 */ /* 0x000fe4000f8e00ff */
[----:B------:R-:W-:-:S02]  /*22a0*/  UISETP.NE.AND UP0, UPT, UR14, 0x1, UPT ;  /* 0x000000010e00788c */ /* 0x000fc4000bf05270 */
[----:B------:R-:W-:Y:S01]  /*22b0*/  UIMAD.WIDE.U32 UR22, UR37, UR15, URZ ;  /* 0x0000000f251672a5 */ /* 0x000fe2000f8e00ff */
[----:B------:R-:W-:Y:S02]  /*22c0*/  UMOV UR16, UR17 ;  /* 0x0000001100107c82 */ /* 0x000fe40008000000 */
[----:B------:R-:W-:Y:S01]  /*22d0*/  UMOV UR8, UR9 ;  /* 0x0000000900087c82 */ /* 0x000fe20008000000 */
[----:B---3--:R-:W-:Y:S02]  /*22e0*/  USHF.R.U32.HI UR16, URZ, UR25, UR16 ;  /* 0x00000019ff107299 */ /* 0x008fe40008011610 */
[----:B----4-:R-:W-:Y:S02]  /*22f0*/  UISETP.NE.AND UP2, UPT, UR20, 0x1, UPT ;  /* 0x000000011400788c */ /* 0x010fe4000bf45270 */
[----:B------:R-:W-:Y:S02]  /*2300*/  USHF.R.U32.HI UR8, URZ, UR13, UR8 ;  /* 0x0000000dff087299 */ /* 0x000fe40008011608 */
[----:B------:R-:W-:-:S02]  /*2310*/  USEL UR6, UR39, UR16, !UP0 ;  /* 0x0000001027067287 */ /* 0x000fc4000c000000 */
[----:B------:R-:W-:Y:S02]  /*2320*/  USEL UR8, UR40, UR8, !UP2 ;  /* 0x0000000828087287 */ /* 0x000fe4000d000000 */
[----:B-1----:R-:W-:Y:S01]  /*2330*/  UIMAD.WIDE.U32 UR16, UR6, UR10, URZ ;  /* 0x0000000a061072a5 */ /* 0x002fe2000f8e00ff */
[----:B------:R-:W-:Y:S01]  /*2340*/  UMOV UR4, UR23 ;  /* 0x0000001700047c82 */ /* 0x000fe20008000000 */
[----:B------:R-:W-:Y:S02]  /*2350*/  UIMAD.WIDE.U32 UR18, UR38, UR12, URZ ;  /* 0x0000000c261272a5 */ /* 0x000fe4000f8e00ff */
[----:B------:R-:W-:-:S03]  /*2360*/  UIMAD.WIDE.U32 UR22, UR8, UR10, URZ ;  /* 0x0000000a081672a5 */ /* 0x000fc6000f8e00ff */
[----:B------:R-:W-:Y:S01]  /*2370*/  UMOV UR16, UR17 ;  /* 0x0000001100107c82 */ /* 0x000fe20008000000 */
[----:B------:R-:W-:Y:S02]  /*2380*/  USHF.R.U32.HI UR4, URZ, UR25, UR4 ;  /* 0x00000019ff047299 */ /* 0x000fe40008011604 */
[----:B------:R-:W-:Y:S01]  /*2390*/  @UP3 USHF.R.U32.HI UR6, URZ, UR11, UR16 ;  /* 0x0000000bff063299 */ /* 0x000fe20008011610 */
[----:B------:R-:W-:Y:S01]  /*23a0*/  UMOV UR18, UR19 ;  /* 0x0000001300127c82 */ /* 0x000fe20008000000 */
[----:B------:R-:W-:Y:S01]  /*23b0*/  UMOV UR22, UR23 ;  /* 0x0000001700167c82 */ /* 0x000fe20008000000 */
[----:B------:R-:W-:Y:S02]  /*23c0*/  USHF.R.U32.HI UR13, URZ, UR13, UR18 ;  /* 0x0000000dff0d7299 */ /* 0x000fe40008011612 */
[----:B------:R-:W-:Y:S02]  /*23d0*/  USEL UR4, UR37, UR4, !UP0 ;  /* 0x0000000425047287 */ /* 0x000fe4000c000000 */
[----:B------:R-:W-:-:S02]  /*23e0*/  @UP3 USHF.R.U32.HI UR8, URZ, UR11, UR22 ;  /* 0x0000000bff083299 */ /* 0x000fc40008011616 */
[----:B------:R-:W-:Y:S02]  /*23f0*/  UIMAD UR9, UR42, UR6, URZ ;  /* 0x000000062a0972a4 */ /* 0x000fe4000f8e02ff */
[----:B------:R-:W-:Y:S02]  /*2400*/  USEL UR6, UR38, UR13, !UP2 ;  /* 0x0000000d26067287 */ /* 0x000fe4000d000000 */
[----:B------:R-:W-:Y:S02]  /*2410*/  UIMAD UR12, UR42, UR8, URZ ;  /* 0x000000082a0c72a4 */ /* 0x000fe4000f8e02ff */
[----:B------:R-:W-:Y:S02]  /*2420*/  UISETP.GE.AND UP0, UPT, UR4, UR9, UPT ;  /* 0x000000090400728c */ /* 0x000fe4000bf06270 */
[----:B------:R-:W-:Y:S02]  /*2430*/  UIMAD.WIDE.U32 UR16, UR4, UR10, URZ ;  /* 0x0000000a041072a5 */ /* 0x000fe4000f8e00ff */
[----:B------:R-:W-:-:S02]  /*2440*/  UISETP.GE.OR UP0, UPT, UR6, UR12, UP0 ;  /* 0x0000000c0600728c */ /* 0x000fc40008706670 */
        /* <DEDUP_REMOVED lines=19> */
.L_x_40:
[----:B------:R-:W2:Y:S02]  /*2580*/  LDCU UR4, c[0x0][0xb30] ;  /* 0x00016600ff0477ac */ /* 0x000ea40008000800 */
[----:B--2---:R-:W-:-:S09]  /*2590*/  UISETP.NE.AND UP0, UPT, UR4, 0x1, UPT ;  /* 0x000000010400788c */ /* 0x004fd2000bf05270 */
[----:B------:R-:W-:Y:S05]  /*25a0*/  BRA.U UP0, `(.L_x_41) ;  /* 0x0000000100447547 */ /* 0x000fea000b800000 */
[----:B------:R-:W2:Y:S01]  /*25b0*/  LDCU.128 UR12, c[0x0][0xb10] ;  /* 0x00016200ff0c77ac */ /* 0x000ea20008000c00 */
[----:B------:R-:W3:Y:S01]  /*25c0*/  LDCU UR16, c[0x0][0xb0c] ;  /* 0x00016180ff1077ac */ /* 0x000ee20008000800 */
[----:B------:R-:W4:Y:S01]  /*25d0*/  LDCU UR17, c[0x0][0xb20] ;  /* 0x00016400ff1177ac */ /* 0x000f220008000800 */
[----:B--2---:R-:W-:Y:S02]  /*25e0*/  UIMAD.WIDE.U32 UR10, UR38, UR12, URZ ;  /* 0x0000000c260a72a5 */ /* 0x004fe4000f8e00ff */
[----:B------:R-:W-:Y:S02]  /*25f0*/  UIMAD.WIDE.U32 UR8, UR37, UR15, URZ ;  /* 0x0000000f250872a5 */ /* 0x000fe4000f8e00ff */
[----:B---3--:R-:W-:Y:S02]  /*2600*/  UISETP.NE.AND UP2, UPT, UR16, 0x1, UPT ;  /* 0x000000011000788c */ /* 0x008fe4000bf45270 */
[----:B------:R-:W-:Y:S01]  /*2610*/  UISETP.NE.AND UP0, UPT, UR14, 0x1, UPT ;  /* 0x000000010e00788c */ /* 0x000fe2000bf05270 */
[----:B------:R-:W-:-:S02]  /*2620*/  UMOV UR6, UR11 ;  /* 0x0000000b00067c82 */ /* 0x000fc40008000000 */
[----:B------:R-:W-:Y:S01]  /*2630*/  UMOV UR4, UR9 ;  /* 0x0000000900047c82 */ /* 0x000fe20008000000 */
[----:B------:R-:W-:Y:S02]  /*2640*/  USHF.R.U32.HI UR6, URZ, UR13, UR6 ;  /* 0x0000000dff067299 */ /* 0x000fe40008011606 */
[----:B----4-:R-:W-:Y:S02]  /*2650*/  USHF.R.U32.HI UR4, URZ, UR17, UR4 ;  /* 0x00000011ff047299 */ /* 0x010fe40008011604 */
[----:B------:R-:W-:Y:S02]  /*2660*/  USEL UR6, UR38, UR6, !UP2 ;  /* 0x0000000626067287 */ /* 0x000fe4000d000000 */
[----:B------:R-:W-:-:S04]  /*2670*/  USEL UR4, UR37, UR4, !UP0 ;  /* 0x0000000425047287 */ /* 0x000fc8000c000000 */
[----:B------:R-:W-:Y:S02]  /*2680*/  UIADD3 UR8, UPT, UPT, UR6, -UR4, URZ ;  /* 0x8000000406087290 */ /* 0x000fe4000fffe0ff */
[----:B------:R-:W-:Y:S02]  /*2690*/  UIADD3 UR4, UPT, UPT, -UR6, UR4, URZ ;  /* 0x0000000406047290 */ /* 0x000fe4000fffe1ff */
[----:B------:R-:W-:Y:S02]  /*26a0*/  UIMAD UR37, UR8, UR14, UR37 ;  /* 0x0000000e082572a4 */ /* 0x000fe4000f8e0225 */
[----:B------:R-:W-:-:S12]  /*26b0*/  UIMAD UR38, UR4, UR16, UR38 ;  /* 0x00000010042672a4 */ /* 0x000fd8000f8e0226 */
.L_x_41:
[----:B------:R-:W-:Y:S01]  /*26c0*/  VIADD R11, R11, 0x1 ;  /* 0x000000010b0b7836 */ /* 0x000fe20000000000 */
[----:B------:R-:W-:Y:S02]  /*26d0*/  R2UR UR6, R48 ;  /* 0x00000000300672ca */ /* 0x000fe400000e0000 */
[----:B------:R-:W-:Y:S02]  /*26e0*/  R2UR UR4, R47 ;  /* 0x000000002f0472ca */ /* 0x000fe400000e0000 */
[C---:B------:R-:W-:Y:S02]  /*26f0*/  ISETP.NE.AND P0, PT, R11.reuse, 0x2, PT ;  /* 0x000000020b00780c */ /* 0x040fe40003f05270 */
[----:B------:R-:W-:Y:S02]  /*2700*/  PLOP3.LUT P1, PT, PT, PT, PT, 0x80, 0x8 ;  /* 0x000000000008781c */ /* 0x000fe40003f2f070 */
[----:B-1----:R-:W-:Y:S02]  /*2710*/  SEL R0, RZ, 0x1, P0 ;  /* 0x00000001ff007807 */ /* 0x002fe40000000000 */
[----:B------:R-:W-:-:S02]  /*2720*/  SEL R11, R11, RZ, P0 ;  /* 0x000000ff0b0b7207 */ /* 0x000fc40000000000 */
[----:B------:R-:W-:Y:S01]  /*2730*/  LOP3.LUT R10, R10, R0, RZ, 0x3c, !PT ;  /* 0x000000000a0a7212 */ /* 0x000fe200078e3cff */
[----:B------:R-:W-:Y:S02]  /*2740*/  UIADD3 UR16, UPT, UPT, UR38, UR6, URZ ;  /* 0x0000000626107290 */ /* 0x000fe4000fffe0ff */
[----:B------:R-:W-:Y:S01]  /*2750*/  UIADD3 UR20, UPT, UPT, UR37, UR4, URZ ;  /* 0x0000000425147290 */ /* 0x000fe2000fffe0ff */
[----:B------:R-:W-:Y:S11]  /*2760*/  BRA.U UP1, `(.L_x_42) ;  /* 0xfffffff101507547 */ /* 0x000ff6000b83ffff */
[----:B------:R-:W-:Y:S01]  /*2770*/  UIADD3 UR7, UPT, UPT, UR7, 0x28, URZ ;  /* 0x0000002807077890 */ /* 0x000fe2000fffe0ff */
[----:B------:R-:W-:-:S03]  /*2780*/  SHF.L.U32 R2, R12, 0x1f, RZ ;  /* 0x0000001f0c027819 */ /* 0x000fc600000006ff */
[----:B------:R-:W-:-:S09]  /*2790*/  ULEA UR4, UR5, UR7, 0x3 ;  /* 0x0000000705047291 */ /* 0x000fd2000f8e18ff */
[----:B------:R-:W1:Y:S02]  /*27a0*/  SYNCS.PHASECHK.TRANS64.TRYWAIT P0, [UR4], R2 ;  /* 0x00000002ff0075a7 */ /* 0x000e640008001104 */
[----:B-1----:R-:W-:Y:S05]  /*27b0*/  @!P0 BRA `(.L_x_43) ;  /* 0x0000005c00cc8947 */ /* 0x002fea0003800000 */
.L_x_144:
[----:B------:R-:W-:-:S04]  /*27c0*/  UIADD3 UR4, UPT, UPT, UR5, 0x1, URZ ;  /* 0x0000000105047890 */ /* 0x000fc8000fffe0ff */
[----:B------:R-:W-:-:S04]  /*27d0*/  UISETP.NE.AND UP0, UPT, UR4, 0x5, UPT ;  /* 0x000000050400788c */ /* 0x000fc8000bf05270 */
[----:B------:R-:W-:Y:S02]  /*27e0*/  USEL UR6, URZ, 0x1, UP0 ;  /* 0x00000001ff067887 */ /* 0x000fe40008000000 */
[----:B------:R-:W-:-:S04]  /*27f0*/  USEL UR4, UR4, URZ, UP0 ;  /* 0x000000ff04047287 */ /* 0x000fc80008000000 */
[----:B------:R-:W-:Y:S01]  /*2800*/  ULEA UR5, UR4, UR7, 0x3 ;  /* 0x0000000704057291 */ /* 0x000fe2000f8e18ff */
[----:B-1----:R-:W-:-:S04]  /*2810*/  LOP3.LUT R2, R12, UR6, RZ, 0x3c, !PT ;  /* 0x000000060c027c12 */ /* 0x002fc8000f8e3cff */
[----:B------:R-:W-:-:S04]  /*2820*/  SHF.L.U32 R3, R2, 0x1f, RZ ;  /* 0x0000001f02037819 */ /* 0x000fc800000006ff */
[----:B------:R-:W1:Y:S02]  /*2830*/  SYNCS.PHASECHK.TRANS64.TRYWAIT P0, [UR5], R3 ;  /* 0x00000003ff0075a7 */ /* 0x000e640008001105 */
[----:B-1----:R-:W-:Y:S05]  /*2840*/  @!P0 BRA `(.L_x_44) ;  /* 0x0000005c00c08947 */ /* 0x002fea0003800000 */
.L_x_146:
[----:B------:R-:W-:-:S04]  /*2850*/  UIADD3 UR4, UPT, UPT, UR4, 0x1, URZ ;  /* 0x0000000104047890 */ /* 0x000fc8000fffe0ff */
[----:B------:R-:W-:-:S04]  /*2860*/  UISETP.NE.AND UP0, UPT, UR4, 0x5, UPT ;  /* 0x000000050400788c */ /* 0x000fc8000bf05270 */
[----:B------:R-:W-:Y:S02]  /*2870*/  USEL UR6, URZ, 0x1, UP0 ;  /* 0x00000001ff067887 */ /* 0x000fe40008000000 */
[----:B------:R-:W-:-:S04]  /*2880*/  USEL UR4, UR4, URZ, UP0 ;  /* 0x000000ff04047287 */ /* 0x000fc80008000000 */
[----:B------:R-:W-:Y:S01]  /*2890*/  ULEA UR5, UR4, UR7, 0x3 ;  /* 0x0000000704057291 */ /* 0x000fe2000f8e18ff */
[----:B------:R-:W-:-:S04]  /*28a0*/  LOP3.LUT R2, R2, UR6, RZ, 0x3c, !PT ;  /* 0x0000000602027c12 */ /* 0x000fc8000f8e3cff */
[----:B-1----:R-:W-:-:S04]  /*28b0*/  SHF.L.U32 R3, R2, 0x1f, RZ ;  /* 0x0000001f02037819 */ /* 0x002fc800000006ff */
[----:B------:R-:W1:Y:S02]  /*28c0*/  SYNCS.PHASECHK.TRANS64.TRYWAIT P0, [UR5], R3 ;  /* 0x00000003ff0075a7 */ /* 0x000e640008001105 */
[----:B-1----:R-:W-:Y:S05]  /*28d0*/  @!P0 BRA `(.L_x_45) ;  /* 0x0000005c00b48947 */ /* 0x002fea0003800000 */
.L_x_148:
        /* <DEDUP_REMOVED lines=9> */
.L_x_150:
[----:B------:R-:W-:-:S04]  /*2970*/  UIADD3 UR4, UPT, UPT, UR4, 0x1, URZ ;  /* 0x0000000104047890 */ /* 0x000fc8000fffe0ff */
[----:B------:R-:W-:-:S04]  /*2980*/  UISETP.NE.AND UP0, UPT, UR4, 0x5, UPT ;  /* 0x000000050400788c */ /* 0x000fc8000bf05270 */
[----:B------:R-:W-:Y:S02]  /*2990*/  USEL UR5, URZ, 0x1, UP0 ;  /* 0x00000001ff057887 */ /* 0x000fe40008000000 */
[----:B------:R-:W-:-:S04]  /*29a0*/  USEL UR4, UR4, URZ, UP0 ;  /* 0x000000ff04047287 */ /* 0x000fc80008000000 */
[----:B------:R-:W-:Y:S01]  /*29b0*/  ULEA UR4, UR4, UR7, 0x3 ;  /* 0x0000000704047291 */ /* 0x000fe2000f8e18ff */
[----:B------:R-:W-:-:S04]  /*29c0*/  LOP3.LUT R2, R2, UR5, RZ, 0x3c, !PT ;  /* 0x0000000502027c12 */ /* 0x000fc8000f8e3cff */
[----:B------:R-:W-:Y:S01]  /*29d0*/  SHF.L.U32 R2, R2, 0x1f, RZ ;  /* 0x0000001f02027819 */ /* 0x000fe200000006ff */
[----:B-1----:R-:W-:-:S07]  /*29e0*/  IMAD.U32 R0, RZ, RZ, UR4 ;  /* 0x00000004ff007e24 */ /* 0x002fce000f8e00ff */
.L_x_47:
[----:B-1----:R1:W2:Y:S02]  /*29f0*/  SYNCS.PHASECHK.TRANS64.TRYWAIT P0, [R0+URZ], R2 ;  /* 0x00000002000075a7 */ /* 0x0022a400080011ff */
[----:B--2---:R-:W-:Y:S05]  /*2a00*/  @!P0 NANOSLEEP.SYNCS 0x989680 ;  /* 0x009896800000895d */ /* 0x004fea0003900000 */
[----:B------:R-:W2:Y:S02]  /*2a10*/  @!P0 SYNCS.PHASECHK.TRANS64 P0, [R0+URZ], R2 ;  /* 0x00000002000085a7 */ /* 0x000ea400080010ff */
[----:B--2---:R-:W-:Y:S05]  /*2a20*/  @P0 EXIT ;  /* 0x000000000000094d */ /* 0x004fea0003800000 */
[----:B------:R-:W-:Y:S05]  /*2a30*/  BRA `(.L_x_47) ;  /* 0xfffffffc00ec7947 */ /* 0x000fea000383ffff */
.L_x_22:
[----:B------:R-:W1:Y:S02]  /*2a40*/  S2UR UR4, SR_CgaCtaId ;  /* 0x00000000000479c3 */ /* 0x000e640000008800 */
[----:B-1----:R-:W-:-:S04]  /*2a50*/  UISETP.NE.AND UP0, UPT, UR4, URZ, UPT ;  /* 0x000000ff0400728c */ /* 0x002fc8000bf05270 */
[----:B------:R-:W-:-:S09]  /*2a60*/  UISETP.NE.OR UP0, UPT, UR17, 0x1, UP0 ;  /* 0x000000011100788c */ /* 0x000fd20008705670 */
[----:B------:R-:W-:Y:S05]  /*2a70*/  BRA.U UP0, `(.L_x_48) ;  /* 0x00000005004c7547 */ /* 0x000fea000b800000 */
[----:B------:R-:W1:Y:S01]  /*2a80*/  S2UR UR5, SR_CgaCtaId ;  /* 0x00000000000579c3 */ /* 0x000e620000008800 */
[----:B------:R-:W-:Y:S01]  /*2a90*/  UMOV UR4, 0x400 ;  /* 0x0000040000047882 */ /* 0x000fe20000000000 */
[----:B------:R-:W-:Y:S01]  /*2aa0*/  ISETP.GE.U32.AND P2, PT, R0, 0x2, PT ;  /* 0x000000020000780c */ /* 0x000fe20003f46070 */
[----:B------:R-:W-:Y:S01]  /*2ab0*/  IMAD.MOV.U32 R12, RZ, RZ, 0x1 ;  /* 0x00000001ff0c7424 */ /* 0x000fe200078e00ff */
[----:B------:R-:W-:Y:S02]  /*2ac0*/  CS2R R10, SRZ ;  /* 0x00000000000a7805 */ /* 0x000fe4000001ff00 */
[----:B------:R-:W-:Y:S01]  /*2ad0*/  CS2R R8, SRZ ;  /* 0x0000000000087805 */ /* 0x000fe2000001ff00 */
[----:B-1----:R-:W-:-:S03]  /*2ae0*/  ULEA UR6, UR5, UR4, 0x18 ;  /* 0x0000000405067291 */ /* 0x002fc6000f8ec0ff */
[----:B------:R-:W-:-:S09]  /*2af0*/  UMOV UR5, URZ ;  /* 0x000000ff00057c82 */ /* 0x000fd20008000000 */
.L_x_52:
[----:B------:R-:W-:Y:S02]  /*2b00*/  LEA R2, R8, UR6, 0x3 ;  /* 0x0000000608027c11 */ /* 0x000fe4000f8e18ff */
[----:B------:R-:W-:-:S03]  /*2b10*/  SHF.L.U32 R4, R9, 0x1f, RZ ;  /* 0x0000001f09047819 */ /* 0x000fc600000006ff */
[----:B------:R-:W-:Y:S01]  /*2b20*/  VIADD R5, R2, 0x110 ;  /* 0x0000011002057836 */ /* 0x000fe20000000000 */
[----:B------:R-:W1:Y:S02]  /*2b30*/  SYNCS.PHASECHK.TRANS64.TRYWAIT P0, [R2+URZ+0x100], R4 ;  /* 0x00010004020075a7 */ /* 0x000e6400080011ff */
[----:B-1----:R-:W-:Y:S05]  /*2b40*/  @!P0 BRA `(.L_x_49) ;  /* 0x0000005c00488947 */ /* 0x002fea0003800000 */
.L_x_151:
[----:B------:R-:W-:Y:S01]  /*2b50*/  ULEA UR4, UR5, UR6, 0x3 ;  /* 0x0000000605047291 */ /* 0x000fe2000f8e18ff */
[----:B-1----:R-:W-:Y:S01]  /*2b60*/  PRMT R2, RZ, 0x654, R5 ;  /* 0x00000654ff027816 */ /* 0x002fe20000000005 */
[----:B------:R-:W-:Y:S01]  /*2b70*/  @!P2 IMAD.MOV.U32 R4, RZ, RZ, 0x10 ;  /* 0x00000010ff04a424 */ /* 0x000fe200078e00ff */
[----:B------:R-:W-:Y:S01]  /*2b80*/  SHF.L.U32 R5, R12, 0x1f, RZ ;  /* 0x0000001f0c057819 */ /* 0x000fe200000006ff */
[----:B------:R-:W-:Y:S01]  /*2b90*/  UIADD3 UR7, UPT, UPT, UR4, 0xa0, URZ ;  /* 0x000000a004077890 */ /* 0x000fe2000fffe0ff */
[----:B------:R1:W-:Y:S05]  /*2ba0*/  SYNCS.ARRIVE.TRANS64.RED.A1T0 RZ, [R2+URZ], RZ ;  /* 0x000000ff02ff79a7 */ /* 0x0003ea00081004ff */
[----:B------:R-:W-:Y:S01]  /*2bb0*/  IMAD.U32 R6, RZ, RZ, UR7 ;  /* 0x00000007ff067e24 */ /* 0x000fe2000f8e00ff */
[----:B------:R-:W2:Y:S04]  /*2bc0*/  SYNCS.PHASECHK.TRANS64.TRYWAIT P0, [UR4+0xb0], R5 ;  /* 0x0000b005ff0075a7 */ /* 0x000ea80008001104 */
[----:B------:R-:W-:Y:S01]  /*2bd0*/  PRMT R6, R0, 0x654, R6 ;  /* 0x0000065400067816 */ /* 0x000fe20000000006 */
[----:B-12---:R-:W-:Y:S06]  /*2be0*/  @!P0 BRA `(.L_x_50) ;  /* 0x0000005c00348947 */ /* 0x006fec0003800000 */
.L_x_153:
[----:B------:R-:W-:Y:S01]  /*2bf0*/  ULEA UR8, UR5, UR6, 0x4 ;  /* 0x0000000605087291 */ /* 0x000fe2000f8e20ff */
[----:B------:R-:W-:Y:S01]  /*2c00*/  SEL R3, R6, R3, !P2 ;  /* 0x0000000306037207 */ /* 0x000fe20005000000 */
[----:B------:R-:W-:Y:S01]  /*2c10*/  UIADD3 UR9, UPT, UPT, UR4, 0xa0, URZ ;  /* 0x000000a004097890 */ /* 0x000fe2000fffe0ff */
[----:B-1----:R-:W-:Y:S01]  /*2c20*/  LEA R2, R11, UR6, 0x3 ;  /* 0x000000060b027c11 */ /* 0x002fe2000f8e18ff */
[----:B------:R-:W-:Y:S01]  /*2c30*/  UIADD3 UR8, UPT, UPT, UR8, 0x130, URZ ;  /* 0x0000013008087890 */ /* 0x000fe2000fffe0ff */
[----:B------:R1:W-:Y:S01]  /*2c40*/  @!P2 SYNCS.ARRIVE.TRANS64.RED RZ, [R3+URZ], R4 ;  /* 0x0000000403ffa9a7 */ /* 0x0003e200080004ff */
[----:B------:R-:W-:Y:S01]  /*2c50*/  UIADD3 UR4, UPT, UPT, UR5, 0x1, URZ ;  /* 0x0000000105047890 */ /* 0x000fe2000fffe0ff */
[----:B------:R-:W-:-:S03]  /*2c60*/  VIADD R8, R8, 0x1 ;  /* 0x0000000108087836 */ /* 0x000fc60000000000 */
[----:B------:R-:W-:Y:S02]  /*2c70*/  UISETP.NE.AND UP0, UPT, UR4, 0x2, UPT ;  /* 0x000000020400788c */ /* 0x000fe4000bf05270 */
[----:B------:R-:W-:Y:S01]  /*2c80*/  ISETP.NE.AND P0, PT, R8, 0x2, PT ;  /* 0x000000020800780c */ /* 0x000fe20003f05270 */
[----:B------:R-:W-:Y:S06]  /*2c90*/  UGETNEXTWORKID.BROADCAST [UR8], [UR9] ;  /* 0x00000000080073ca */ /* 0x000fec0008000100 */
[----:B------:R-:W-:Y:S02]  /*2ca0*/  USEL UR7, URZ, 0x1, UP0 ;  /* 0x00000001ff077887 */ /* 0x000fe40008000000 */
[----:B------:R-:W-:-:S04]  /*2cb0*/  USEL UR5, UR4, URZ, UP0 ;  /* 0x000000ff04057287 */ /* 0x000fc80008000000 */
[----:B------:R-:W-:Y:S02]  /*2cc0*/  LOP3.LUT R12, R12, UR7, RZ, 0x3c, !PT ;  /* 0x000000070c0c7c12 */ /* 0x000fe4000f8e3cff */
[----:B-1----:R-:W-:-:S04]  /*2cd0*/  SHF.L.U32 R4, R10, 0x1f, RZ ;  /* 0x0000001f0a047819 */ /* 0x002fc800000006ff */
[----:B------:R-:W1:Y:S02]  /*2ce0*/  SYNCS.PHASECHK.TRANS64.TRYWAIT P1, [R2+URZ+0xa0], R4 ;  /* 0x0000a004020075a7 */ /* 0x000e6400080211ff */
[----:B-1----:R-:W-:Y:S05]  /*2cf0*/  @!P1 BRA `(.L_x_51) ;  /* 0x0000005c00089947 */ /* 0x002fea0003800000 */
.L_x_154:
[C---:B-1----:R-:W-:Y:S01]  /*2d00*/  LEA R4, R11.reuse, UR6, 0x4 ;  /* 0x000000060b047c11 */ /* 0x042fe2000f8e20ff */
[----:B------:R-:W-:Y:S01]  /*2d10*/  VIADD R2, R2, 0xb0 ;  /* 0x000000b002027836 */ /* 0x000fe20000000000 */
[----:B------:R-:W-:Y:S01]  /*2d20*/  SEL R8, R8, RZ, P0 ;  /* 0x000000ff08087207 */ /* 0x000fe20000000000 */
[----:B------:R-:W-:-:S03]  /*2d30*/  VIADD R11, R11, 0x1 ;  /* 0x000000010b0b7836 */ /* 0x000fc60000000000 */
[----:B------:R-:W1:Y:S01]  /*2d40*/  LDS.128 R4, [R4+0x130] ;  /* 0x0001300004047984 */ /* 0x000e620000000c00 */
[----:B------:R-:W-:Y:S02]  /*2d50*/  PRMT R2, RZ, 0x654, R2 ;  /* 0x00000654ff027816 */ /* 0x000fe40000000002 */
[C---:B------:R-:W-:Y:S01]  /*2d60*/  ISETP.NE.AND P1, PT, R11.reuse, 0x2, PT ;  /* 0x000000020b00780c */ /* 0x040fe20003f25270 */
[----:B------:R-:W-:Y:S01]  /*2d70*/  @!PT LDS RZ, [RZ] ;  /* 0x00000000fffff984 */ /* 0x000fe20000000800 */
[----:B------:R-:W-:Y:S01]  /*2d80*/  @!PT LDS RZ, [RZ] ;  /* 0x00000000fffff984 */ /* 0x000fe20000000800 */
[----:B------:R-:W-:Y:S01]  /*2d90*/  @!PT LDS RZ, [RZ] ;  /* 0x00000000fffff984 */ /* 0x000fe20000000800 */
[----:B------:R-:W-:Y:S01]  /*2da0*/  @!PT LDS RZ, [RZ] ;  /* 0x00000000fffff984 */ /* 0x000fe20000000800 */
[----:B------:R2:W-:Y:S06]  /*2db0*/  MEMBAR.ALL.CTA ;  /* 0x0000000000007992 */ /* 0x0005ec0000008000 */
[----:B--2---:R-:W2:Y:S01]  /*2dc0*/  FENCE.VIEW.ASYNC.S ;  /* 0x00000000000073c6 */ /* 0x004ea20000000000 */
[----:B------:R-:W-:Y:S01]  /*2dd0*/  SEL R11, R11, RZ, P1 ;  /* 0x000000ff0b0b7207 */ /* 0x000fe20000800000 */
[----:B--2---:R2:W-:Y:S01]  /*2de0*/  SYNCS.ARRIVE.TRANS64.RED.A1T0 RZ, [R2+URZ], RZ ;  /* 0x000000ff02ff79a7 */ /* 0x0045e200081004ff */
[----:B-1----:R-:W-:-:S02]  /*2df0*/  LOP3.LUT P3, RZ, R6, 0x1, RZ, 0xc0, !PT ;  /* 0x0000000106ff7812 */ /* 0x002fc4000786c0ff */
[----:B------:R-:W-:-:S04]  /*2e00*/  SEL R4, RZ, 0x1, P1 ;  /* 0x00000001ff047807 */ /* 0x000fc80000800000 */
[----:B------:R-:W-:Y:S02]  /*2e10*/  LOP3.LUT R10, R10, R4, RZ, 0x3c, !PT ;  /* 0x000000040a0a7212 */ /* 0x000fe400078e3cff */
[----:B--2---:R-:W-:-:S04]  /*2e20*/  SEL R2, RZ, 0x1, P0 ;  /* 0x00000001ff027807 */ /* 0x004fc80000000000 */
[----:B------:R-:W-:Y:S01]  /*2e30*/  LOP3.LUT R9, R9, R2, RZ, 0x3c, !PT ;  /* 0x0000000209097212 */ /* 0x000fe200078e3cff */
[----:B------:R-:W-:Y:S06]  /*2e40*/  @P3 BRA `(.L_x_52) ;  /* 0xfffffffc002c3947 */ /* 0x000fec000383ffff */
[----:B------:R-:W-:Y:S01]  /*2e50*/  ULEA UR4, UR5, UR6, 0x3 ;  /* 0x0000000605047291 */ /* 0x000fe2000f8e18ff */
[----:B------:R-:W-:-:S08]  /*2e60*/  SHF.L.U32 R2, R12, 0x1f, RZ ;  /* 0x0000001f0c027819 */ /* 0x000fd000000006ff */
[----:B------:R-:W1:Y:S02]  /*2e70*/  SYNCS.PHASECHK.TRANS64 P0, [UR4+0xb0], R2 ;  /* 0x0000b002ff0075a7 */ /* 0x000e640008001004 */
[----:B-1----:R-:W-:Y:S05]  /*2e80*/  @P0 BRA `(.L_x_53) ;  /* 0x0000000000080947 */ /* 0x002fea0003800000 */
[----:B------:R-:W1:Y:S02]  /*2e90*/  SYNCS.PHASECHK.TRANS64.TRYWAIT P0, [UR4+0xb0], R2 ;  /* 0x0000b002ff0075a7 */ /* 0x000e640008001104 */
[----:B-1----:R-:W-:Y:S05]  /*2ea0*/  @!P0 BRA `(.L_x_54) ;  /* 0x0000005800b08947 */ /* 0x002fea0003800000 */
.L_x_53:
[----:B------:R-:W-:-:S04]  /*2eb0*/  UIADD3 UR7, UPT, UPT, UR5, 0x1, URZ ;  /* 0x0000000105077890 */ /* 0x000fc8000fffe0ff */
[----:B------:R-:W-:-:S04]  /*2ec0*/  UISETP.NE.AND UP0, UPT, UR7, 0x2, UPT ;  /* 0x000000020700788c */ /* 0x000fc8000bf05270 */
[----:B------:R-:W-:Y:S02]  /*2ed0*/  USEL UR8, URZ, 0x1, UP0 ;  /* 0x00000001ff087887 */ /* 0x000fe40008000000 */
[----:B------:R-:W-:-:S04]  /*2ee0*/  USEL UR7, UR7, URZ, UP0 ;  /* 0x000000ff07077287 */ /* 0x000fc80008000000 */
[----:B------:R-:W-:Y:S01]  /*2ef0*/  ULEA UR7, UR7, UR6, 0x3 ;  /* 0x0000000607077291 */ /* 0x000fe2000f8e18ff */
[----:B-1----:R-:W-:-:S04]  /*2f00*/  LOP3.LUT R2, R12, UR8, RZ, 0x3c, !PT ;  /* 0x000000080c027c12 */ /* 0x002fc8000f8e3cff */
[----:B------:R-:W-:-:S04]  /*2f10*/  SHF.L.U32 R0, R2, 0x1f, RZ ;  /* 0x0000001f02007819 */ /* 0x000fc800000006ff */
[----:B------:R-:W1:Y:S02]  /*2f20*/  SYNCS.PHASECHK.TRANS64 P0, [UR7+0xb0], R0 ;  /* 0x0000b000ff0075a7 */ /* 0x000e640008001007 */
[----:B-1----:R-:W-:Y:S05]  /*2f30*/  @P0 EXIT ;  /* 0x000000000000094d */ /* 0x002fea0003800000 */
[----:B------:R-:W-:Y:S02]  /*2f40*/  SHF.L.U32 R2, R2, 0x1f, RZ ;  /* 0x0000001f02027819 */ /* 0x000fe400000006ff */
[----:B------:R-:W-:-:S07]  /*2f50*/  MOV R0, UR7 ;  /* 0x0000000700007c02 */ /* 0x000fce0008000f00 */
.L_x_55:
[----:B-1----:R1:W2:Y:S02]  /*2f60*/  SYNCS.PHASECHK.TRANS64.TRYWAIT P0, [R0+URZ+0xb0], R2 ;  /* 0x0000b002000075a7 */ /* 0x0022a400080011ff */
[----:B--2---:R-:W-:Y:S05]  /*2f70*/  @!P0 NANOSLEEP.SYNCS 0x989680 ;  /* 0x009896800000895d */ /* 0x004fea0003900000 */
[----:B------:R-:W2:Y:S02]  /*2f80*/  @!P0 SYNCS.PHASECHK.TRANS64 P0, [R0+URZ+0xb0], R2 ;  /* 0x0000b002000085a7 */ /* 0x000ea400080010ff */
[----:B--2---:R-:W-:Y:S05]  /*2f90*/  @P0 EXIT ;  /* 0x000000000000094d */ /* 0x004fea0003800000 */
[----:B------:R-:W-:Y:S05]  /*2fa0*/  BRA `(.L_x_55) ;  /* 0xfffffffc00ec7947 */ /* 0x000fea000383ffff */
.L_x_48:
[----:B------:R-:W-:Y:S05]  /*2fb0*/  BRA.U UP4, `(.L_x_56) ;  /* 0x0000000d04a07547 */ /* 0x000fea000b800000 */
[----:B------:R-:W1:Y:S01]  /*2fc0*/  S2UR UR7, SR_CgaCtaId ;  /* 0x00000000000779c3 */ /* 0x000e620000008800 */
[----:B------:R-:W-:Y:S01]  /*2fd0*/  UMOV UR4, 0x40 ;  /* 0x0000004000047882 */ /* 0x000fe20000000000 */
[----:B------:R-:W-:Y:S01]  /*2fe0*/  NOP ;  /* 0x0000000000007918 */ /* 0x000fe20000000000 */
[----:B------:R-:W-:Y:S01]  /*2ff0*/  UMOV UR6, 0x400 ;  /* 0x0000040000067882 */ /* 0x000fe20000000000 */
[----:B-1----:R-:W-:Y:S02]  /*3000*/  ULEA UR5, UR7, UR4, 0x18 ;  /* 0x0000000407057291 */ /* 0x002fe4000f8ec0ff */
[----:B------:R-:W-:-:S07]  /*3010*/  ULEA UR6, UR7, UR6, 0x18 ;  /* 0x0000000607067291 */ /* 0x000fce000f8ec0ff */
[----:B------:R-:W1:Y:S02]  /*3020*/  LDS.U8 R0, [UR5+0x1c] ;  /* 0x00001c05ff007984 */ /* 0x000e640008000000 */
[----:B-1----:R-:W-:-:S13]  /*3030*/  ISETP.NE.AND P0, PT, R0, RZ, PT ;  /* 0x000000ff0000720c */ /* 0x002fda0003f05270 */
[----:B------:R-:W-:Y:S05]  /*3040*/  @P0 BRA `(.L_x_57) ;  /* 0x0000000000580947 */ /* 0x000fea0003800000 */
[----:B------:R-:W-:-:S13]  /*3050*/  ELECT P0, URZ, PT ;  /* 0x0000000000ff782f */ /* 0x000fda0003800000 */
[----:B------:R-:W-:Y:S05]  /*3060*/  @!P0 BRA `(.L_x_58) ;  /* 0x0000000000608947 */ /* 0x000fea0003800000 */
[----:B------:R-:W-:Y:S01]  /*3070*/  UMOV UR4, 0x10 ;  /* 0x0000001000047882 */ /* 0x000fe20000000000 */
[----:B------:R-:W-:Y:S01]  /*3080*/  HFMA2 R0, -RZ, RZ, 0, 5.9604644775390625e-08 ;  /* 0x00000001ff007431 */ /* 0x000fe200000001ff */
[----:B------:R-:W-:-:S03]  /*3090*/  MOV R3, 0xffff ;  /* 0x0000ffff00037802 */ /* 0x000fc60000000f00 */
[----:B------:R-:W-:Y:S04]  /*30a0*/  DEPBAR.LE SB1, 0x36 ;  /* 0x00009d800000791a */ /* 0x000fe80000000000 */
[----:B------:R-:W1:Y:S02]  /*30b0*/  UTCATOMSWS.FIND_AND_SET.ALIGN UP0, UR4, UR4 ;  /* 0x00000004000475e3 */ /* 0x000e640008000800 */
[----:B-1----:R-:W-:Y:S01]  /*30c0*/  MOV R4, UR4 ;  /* 0x0000000400047c02 */ /* 0x002fe20008000f00 */
[----:B------:R-:W-:Y:S06]  /*30d0*/  BRA.U UP0, `(.L_x_59) ;  /* 0x0000000100187547 */ /* 0x000fec000b800000 */
.L_x_60:
[----:B------:R-:W-:Y:S05]  /*30e0*/  NANOSLEEP 0x64 ;  /* 0x000000640000795d */ /* 0x000fea0003800000 */
[----:B------:R-:W-:-:S05]  /*30f0*/  UMOV UR4, 0x10 ;  /* 0x0000001000047882 */ /* 0x000fca0000000000 */
[----:B------:R-:W-:Y:S04]  /*3100*/  DEPBAR.LE SB1, 0x36 ;  /* 0x00009d800000791a */ /* 0x000fe80000000000 */
[----:B------:R-:W1:Y:S02]  /*3110*/  UTCATOMSWS.FIND_AND_SET.ALIGN UP0, UR4, UR4 ;  /* 0x00000004000475e3 */ /* 0x000e640008000800 */
[----:B-1----:R-:W-:Y:S01]  /*3120*/  MOV R4, UR4 ;  /* 0x0000000400047c02 */ /* 0x002fe20008000f00 */
[----:B------:R-:W-:Y:S05]  /*3130*/  BRA.U !UP0, `(.L_x_60) ;  /* 0xfffffffd08e87547 */ /* 0x000fea000b83ffff */
.L_x_59:
[-C--:B------:R-:W-:Y:S02]  /*3140*/  SHF.L.U32 R3, R3, R4.reuse, RZ ;  /* 0x0000000403037219 */ /* 0x080fe400000006ff */
[----:B------:R-:W-:Y:S01]  /*3150*/  SHF.L.U32 R0, R0, R4, RZ ;  /* 0x0000000400007219 */ /* 0x000fe200000006ff */
[----:B------:R-:W-:Y:S02]  /*3160*/  IMAD.SHL.U32 R4, R4, 0x20, RZ ;  /* 0x0000002004047824 */ /* 0x000fe400078e00ff */
[----:B------:R1:W-:Y:S04]  /*3170*/  ATOMS.OR RZ, [UR5+0x14], R3 ;  /* 0x00001403ffff798c */ /* 0x0003e8000b000005 */
[----:B------:R1:W-:Y:S04]  /*3180*/  ATOMS.OR RZ, [UR5+0x18], R0 ;  /* 0x00001800ffff798c */ /* 0x0003e8000b000005 */
[----:B------:R1:W-:Y:S01]  /*3190*/  STS [UR6+0x150], R4 ;  /* 0x00015004ff007988 */ /* 0x0003e20008000806 */
[----:B------:R-:W-:Y:S05]  /*31a0*/  BRA `(.L_x_58) ;  /* 0x0000000000107947 */ /* 0x000fea0003800000 */
.L_x_57:
[----:B------:R-:W-:Y:S02]  /*31b0*/  MOV R0, 0xffffffff ;  /* 0xffffffff00007802 */ /* 0x000fe40000000f00 */
[----:B------:R-:W-:-:S03]  /*31c0*/  MOV R4, 0x31f0 ;  /* 0x000031f000047802 */ /* 0x000fc60000000f00 */
[----:B------:R1:W-:Y:S04]  /*31d0*/  STS [UR6+0x150], R0 ;  /* 0x00015000ff007988 */ /* 0x0003e80008000806 */
[----:B-1---5:R-:W-:Y:S05]  /*31e0*/  CALL.REL.NOINC `($__internal_1_$__cuda_sm10x_tcgen05_guardrail_trap_phase_invalid_during_alloc) ;  /* 0x0000005c00f87944 */ /* 0x022fea0003c00000 */
.L_x_58:
[----:B------:R-:W-:Y:S05]  /*31f0*/  WARPSYNC.ALL ;  /* 0x0000000000007948 */ /* 0x000fea0003800000 */
[----:B------:R-:W2:Y:S01]  /*3200*/  S2UR UR4, SR_CgaCtaId ;  /* 0x00000000000479c3 */ /* 0x000ea20000008800 */
[----:B------:R-:W-:Y:S01]  /*3210*/  UMOV UR17, 0x400 ;  /* 0x0000040000117882 */ /* 0x000fe20000000000 */
[----:B------:R-:W-:-:S06]  /*3220*/  NOP ;  /* 0x0000000000007918 */ /* 0x000fcc0000000000 */
[----:B------:R-:W-:Y:S06]  /*3230*/  BAR.ARV 0x6, 0xa0 ;  /* 0x0182800000007b1d */ /* 0x000fec0000002000 */
[----:B------:R-:W3:Y:S01]  /*3240*/  LDCU UR5, c[0x0][0x38c] ;  /* 0x00007180ff0577ac */ /* 0x000ee20008000800 */
[----:B------:R-:W-:Y:S01]  /*3250*/  LOP3.LUT R2, R2, 0xffff, RZ, 0xc0, !PT ;  /* 0x0000ffff02027812 */ /* 0x000fe200078ec0ff */
[----:B------:R-:W-:Y:S01]  /*3260*/  IMAD.MOV.U32 R11, RZ, RZ, 0x1 ;  /* 0x00000001ff0b7424 */ /* 0x000fe200078e00ff */
[----:B------:R-:W-:Y:S01]  /*3270*/  CS2R R8, SRZ ;  /* 0x0000000000087805 */ /* 0x000fe2000001ff00 */
[----:B------:R-:W4:Y:S01]  /*3280*/  LDCU UR8, c[0x0][0x38c] ;  /* 0x00007180ff0877ac */ /* 0x000f220008000800 */
[----:B------:R-:W-:Y:S01]  /*3290*/  R2UR UR19, R2 ;  /* 0x00000000021372ca */ /* 0x000fe200000e0000 */
[----:B------:R-:W-:Y:S01]  /*32a0*/  IMAD.MOV.U32 R10, RZ, RZ, RZ ;  /* 0x000000ffff0a7224 */ /* 0x000fe200078e00ff */
[----:B------:R-:W-:Y:S01]  /*32b0*/  UMOV UR22, URZ ;  /* 0x000000ff00167c82 */ /* 0x000fe20008000000 */
[----:B------:R-:W-:Y:S01]  /*32c0*/  UMOV UR14, URZ ;  /* 0x000000ff000e7c82 */ /* 0x000fe20008000000 */
[----:B--2---:R-:W-:Y:S01]  /*32d0*/  ULEA UR17, UR4, UR17, 0x18 ;  /* 0x0000001104117291 */ /* 0x004fe2000f8ec0ff */
[----:B------:R-:W-:Y:S01]  /*32e0*/  UMOV UR26, 0x0 ;  /* 0x00000000001a7882 */ /* 0x000fe20000000000 */
[----:B------:R-:W-:-:S02]  /*32f0*/  UMOV UR27, 0x4200490 ;  /* 0x04200490001b7882 */ /* 0x000fc40000000000 */
[----:B------:R-:W-:Y:S02]  /*3300*/  UIADD3 UR6, UPT, UPT, UR17, 0x4400, URZ ;  /* 0x0000440011067890 */ /* 0x000fe4000fffe0ff */
[----:B------:R-:W-:Y:S02]  /*3310*/  UIADD3 UR7, UPT, UPT, UR17, 0x9400, URZ ;  /* 0x0000940011077890 */ /* 0x000fe4000fffe0ff */
[----:B---3--:R-:W-:Y:S01]  /*3320*/  UIADD3 UR5, UPT, UPT, UR5, 0x1f, URZ ;  /* 0x0000001f05057890 */ /* 0x008fe2000fffe0ff */
[----:B-1----:R-:W1:Y:S01]  /*3330*/  LDS R0, [UR17+0x150] ;  /* 0x00015011ff007984 */ /* 0x002e620008000800 */
[----:B------:R-:W-:Y:S02]  /*3340*/  USHF.R.U32.HI UR6, URZ, 0x4, UR6 ;  /* 0x00000004ff067899 */ /* 0x000fe40008011606 */
[----:B------:R-:W-:Y:S02]  /*3350*/  USHF.R.S32.HI UR4, URZ, 0x1f, UR5 ;  /* 0x0000001fff047899 */ /* 0x000fe40008011405 */
[----:B------:R-:W-:-:S02]  /*3360*/  ULOP3.LUT UR6, UR6, 0x3fff, URZ, 0xc0, !UPT ;  /* 0x00003fff06067892 */ /* 0x000fc4000f8ec0ff */
[----:B------:R-:W-:Y:S02]  /*3370*/  ULEA.HI UR4, UR4, UR5, URZ, 0x5 ;  /* 0x0000000504047291 */ /* 0x000fe4000f8f28ff */
[----:B------:R-:W-:Y:S02]  /*3380*/  USHF.R.U32.HI UR5, URZ, 0x4, UR7 ;  /* 0x00000004ff057899 */ /* 0x000fe40008011607 */
[----:B------:R-:W-:Y:S02]  /*3390*/  USHF.R.S32.HI UR28, URZ, 0x5, UR4 ;  /* 0x00000005ff1c7899 */ /* 0x000fe40008011404 */
[----:B------:R-:W-:Y:S02]  /*33a0*/  ULOP3.LUT UR5, UR5, 0x3fff, URZ, 0xc0, !UPT ;  /* 0x00003fff05057892 */ /* 0x000fe4000f8ec0ff */
[----:B------:R-:W-:Y:S02]  /*33b0*/  UISETP.LT.AND UP0, UPT, UR28, 0x1, UPT ;  /* 0x000000011c00788c */ /* 0x000fe4000bf01270 */
[----:B------:R-:W-:-:S02]  /*33c0*/  ULOP3.LUT UR20, UR6, 0x10000, URZ, 0xfc, !UPT ;  /* 0x0001000006147892 */ /* 0x000fc4000f8efcff */
[----:B------:R-:W-:Y:S02]  /*33d0*/  USEL UR29, UR28, 0x1, !UP0 ;  /* 0x000000011c1d7887 */ /* 0x000fe4000c000000 */
[----:B------:R-:W-:Y:S02]  /*33e0*/  ULOP3.LUT UR21, UR5, 0x10000, URZ, 0xfc, !UPT ;  /* 0x0001000005157892 */ /* 0x000fe4000f8efcff */
[----:B------:R-:W-:Y:S02]  /*33f0*/  UIADD3 UR29, UPT, UPT, -UR29, URZ, URZ ;  /* 0x000000ff1d1d7290 */ /* 0x000fe4000fffe1ff */
[----:B----4-:R-:W-:Y:S01]  /*3400*/  UISETP.GE.AND UP4, UPT, UR8, 0x1, UPT ;  /* 0x000000010800788c */ /* 0x010fe2000bf86270 */
[----:B------:R-:W-:Y:S01]  /*3410*/  UMOV UR24, 0x0 ;  /* 0x0000000000187882 */ /* 0x000fe20000000000 */
[----:B------:R-:W-:Y:S01]  /*3420*/  UMOV UR25, 0x4200490 ;  /* 0x0420049000197882 */ /* 0x000fe20000000000 */
[----:B-1----:R-:W-:-:S15]  /*3430*/  R2UR UR30, R0 ;  /* 0x00000000001e72ca */ /* 0x002fde00000e0000 */
.L_x_67:
[----:B------:R-:W-:Y:S02]  /*3440*/  LEA R0, R10, UR17, 0x3 ;  /* 0x000000110a007c11 */ /* 0x000fe4000f8e18ff */
[----:B------:R-:W-:Y:S02]  /*3450*/  SHF.L.U32 R2, R9, 0x1f, RZ ;  /* 0x0000001f09027819 */ /* 0x000fe400000006ff */
[----:B------:R-:W-:Y:S01]  /*3460*/  PLOP3.LUT P0, PT, PT, PT, UP4, 0x80, 0x8 ;  /* 0x000000000008781c */ /* 0x000fe20003f0f048 */
[----:B------:R-:W-:Y:S01]  /*3470*/  VIADD R3, R0, 0xb0 ;  /* 0x000000b000037836 */ /* 0x000fe20000000000 */
[----:B-1----:R-:W1:Y:S02]  /*3480*/  SYNCS.PHASECHK.TRANS64.TRYWAIT P1, [R0+URZ+0xa0], R2 ;  /* 0x0000a002000075a7 */ /* 0x002e6400080211ff */
[----:B-1-3--:R-:W-:Y:S09]  /*3490*/  @!P1 BRA `(.L_x_61) ;  /* 0x00000054004c9947 */ /* 0x00aff20003800000 */
.L_x_156:
[----:B------:R-:W-:Y:S01]  /*34a0*/  LEA R4, R10, UR17, 0x4 ;  /* 0x000000110a047c11 */ /* 0x000fe2000f8e20ff */
[----:B------:R-:W-:Y:S01]  /*34b0*/  @UP4 ULEA UR4, UR14, UR17, 0x3 ;  /* 0x000000110e044291 */ /* 0x000fe2000f8e18ff */
[----:B------:R-:W-:Y:S01]  /*34c0*/  PLOP3.LUT P2, PT, PT, PT, PT, 0x80, 0x8 ;  /* 0x000000000008781c */ /* 0x000fe20003f4f070 */
[----:B------:R-:W-:Y:S01]  /*34d0*/  ULEA UR23, UR22, UR17, 0x3 ;  /* 0x0000001116177291 */ /* 0x000fe2000f8e18ff */
[----:B------:R-:W-:Y:S02]  /*34e0*/  PRMT R3, RZ, 0x654, R3 ;  /* 0x00000654ff037816 */ /* 0x000fe40000000003 */
[----:B------:R-:W2:Y:S01]  /*34f0*/  LDS.128 R4, [R4+0x130] ;  /* 0x0001300004047984 */ /* 0x000ea20000000c00 */
[----:B-1----:R-:W-:Y:S02]  /*3500*/  @P0 SHF.L.U32 R2, R8, 0x1f, RZ ;  /* 0x0000001f08020819 */ /* 0x002fe400000006ff */
[----:B------:R-:W-:Y:S01]  /*3510*/  SHF.L.U32 R0, R11, 0x1f, RZ ;  /* 0x0000001f0b007819 */ /* 0x000fe200000006ff */
[----:B------:R-:W-:Y:S01]  /*3520*/  @!PT LDS RZ, [RZ] ;  /* 0x00000000fffff984 */ /* 0x000fe20000000800 */
[----:B------:R-:W-:Y:S01]  /*3530*/  @!PT LDS RZ, [RZ] ;  /* 0x00000000fffff984 */ /* 0x000fe20000000800 */
[----:B------:R-:W-:Y:S01]  /*3540*/  @!PT LDS RZ, [RZ] ;  /* 0x00000000fffff984 */ /* 0x000fe20000000800 */
[----:B------:R-:W-:Y:S01]  /*3550*/  @!PT LDS RZ, [RZ] ;  /* 0x00000000fffff984 */ /* 0x000fe20000000800 */
[----:B------:R1:W-:Y:S06]  /*3560*/  MEMBAR.ALL.CTA ;  /* 0x0000000000007992 */ /* 0x0003ec0000008000 */
[----:B-1----:R-:W1:Y:S02]  /*3570*/  FENCE.VIEW.ASYNC.S ;  /* 0x00000000000073c6 */ /* 0x002e640000000000 */
[----:B-1----:R1:W-:Y:S01]  /*3580*/  SYNCS.ARRIVE.TRANS64.RED.A1T0 RZ, [R3+URZ], RZ ;  /* 0x000000ff03ff79a7 */ /* 0x0023e200081004ff */
[----:B------:R1:W3:Y:S01]  /*3590*/  @P0 SYNCS.PHASECHK.TRANS64.TRYWAIT P2, [UR4], R2 ;  /* 0x00000002ff0005a7 */ /* 0x0002e20008041104 */
[----:B------:R-:W-:Y:S01]  /*35a0*/  ULEA.HI UR4, UR22, UR22, URZ, 0x1 ;  /* 0x0000001616047291 */ /* 0x000fe2000f8f08ff */
[----:B--2---:R-:W-:-:S03]  /*35b0*/  LOP3.LUT P1, RZ, R6, 0x1, RZ, 0xc0, !PT ;  /* 0x0000000106ff7812 */ /* 0x004fc6000782c0ff */
[----:B------:R-:W-:Y:S02]  /*35c0*/  USHF.L.U32 UR18, UR4, 0x6, URZ ;  /* 0x0000000604127899 */ /* 0x000fe400080006ff */
[----:B------:R-:W-:Y:S02]  /*35d0*/  ULOP3.LUT UR4, UR4, 0xffe, URZ, 0xc0, !UPT ;  /* 0x00000ffe04047892 */ /* 0x000fe4000f8ec0ff */
[----:B------:R-:W-:Y:S02]  /*35e0*/  ULOP3.LUT UR18, UR18, 0xffffff80, URZ, 0xc0, !UPT ;  /* 0xffffff8012127892 */ /* 0x000fe4000f8ec0ff */
[----:B------:R-:W-:Y:S02]  /*35f0*/  UIADD3 UR4, UPT, UPT, -UR4, UR22, URZ ;  /* 0x0000001604047290 */ /* 0x000fe4000fffe1ff */
[----:B------:R-:W-:Y:S01]  /*3600*/  UIADD3 UR18, UPT, UPT, UR30, UR18, URZ ;  /* 0x000000121e127290 */ /* 0x000fe2000fffe0ff */
[----:B------:R-:W2:Y:S03]  /*3610*/  SYNCS.PHASECHK.TRANS64.TRYWAIT P0, [UR23+0xe0], R0 ;  /* 0x0000e000ff0075a7 */ /* 0x000ea60008001117 */
[----:B------:R-:W-:Y:S01]  /*3620*/  ULEA UR18, UR4, UR18, 0x14 ;  /* 0x0000001204127291 */ /* 0x000fe2000f8ea0ff */
[----:B-123--:R-:W-:Y:S11]  /*3630*/  @!P0 BRA `(.L_x_62) ;  /* 0x0000005000f88947 */ /* 0x00eff60003800000 */
.L_x_158:
[----:B------:R-:W-:Y:S01]  /*3640*/  IADD3 R10, PT, PT, R10, 0x1, RZ ;  /* 0x000000010a0a7810 */ /* 0x000fe20007ffe0ff */
[----:B------:R-:W-:Y:S06]  /*3650*/  BRA.U !UP4, `(.L_x_63) ;  /* 0x000000010c987547 */ /* 0x000fec000b800000 */
[----:B------:R-:W-:Y:S01]  /*3660*/  UPLOP3.LUT UP2, UPT, UPT, UPT, UPT, 0x40, 0x4 ;  /* 0x000000000004789c */ /* 0x000fe20003f4e870 */
[----:B------:R-:W-:Y:S01]  /*3670*/  UMOV UR16, UR29 ;  /* 0x0000001d00107c82 */ /* 0x000fe20008000000 */
[----:B------:R-:W-:Y:S01]  /*3680*/  UMOV UR15, UR28 ;  /* 0x0000001c000f7c82 */ /* 0x000fe20008000000 */
[----:B------:R-:W-:-:S08]  /*3690*/  UMOV UR6, UR14 ;  /* 0x0000000e00067c82 */ /* 0x000fd00008000000 */
.L_x_66:
[----:B------:R-:W-:Y:S02]  /*36a0*/  UIADD3 UR16, UPT, UPT, UR16, 0x1, URZ ;  /* 0x0000000110107890 */ /* 0x000fe4000fffe0ff */
[----:B--2---:R-:W-:Y:S02]  /*36b0*/  ULEA UR5, UR6, UR17, 0x3 ;  /* 0x0000001106057291 */ /* 0x004fe4000f8e18ff */
[----:B------:R-:W-:Y:S01]  /*36c0*/  UISETP.NE.AND UP3, UPT, UR16, URZ, UPT ;  /* 0x000000ff1000728c */ /* 0x000fe2000bf65270 */
[----:B---3--:R-:W-:Y:S10]  /*36d0*/  @P2 BRA `(.L_x_64) ;  /* 0x00000000000c2947 */ /* 0x008ff40003800000 */
[----:B-1----:R-:W-:Y:S04]  /*36e0*/  SHF.L.U32 R2, R8, 0x1f, RZ ;  /* 0x0000001f08027819 */ /* 0x002fe800000006ff */
[----:B------:R-:W1:Y:S02]  /*36f0*/  SYNCS.PHASECHK.TRANS64.TRYWAIT P0, [UR5], R2 ;  /* 0x00000002ff0075a7 */ /* 0x000e640008001105 */
[----:B-1----:R-:W-:Y:S05]  /*3700*/  @!P0 BRA `(.L_x_65) ;  /* 0x0000005000dc8947 */ /* 0x002fea0003800000 */
.L_x_64:
[----:B------:R-:W-:Y:S01]  /*3710*/  UISETP.NE.AND UP0, UPT, UR15, 0x1, UPT ;  /* 0x000000010f00788c */ /* 0x000fe2000bf05270 */
[----:B------:R-:W-:Y:S01]  /*3720*/  PLOP3.LUT P2, PT, PT, PT, PT, 0x80, 0x8 ;  /* 0x000000000008781c */ /* 0x000fe20003f4f070 */
[----:B------:R-:W-:Y:S02]  /*3730*/  UIADD3 UR4, UPT, UPT, UR6, 0x1, URZ ;  /* 0x0000000106047890 */ /* 0x000fe4000fffe0ff */
[----:B------:R-:W-:Y:S02]  /*3740*/  ULEA UR12, UR6, UR21, 0x9 ;  /* 0x00000015060c7291 */ /* 0x000fe4000f8e48ff */
[----:B------:R-:W-:Y:S01]  /*3750*/  UISETP.NE.AND UP1, UPT, UR4, 0x5, UPT ;  /* 0x000000050400788c */ /* 0x000fe2000bf25270 */
[----:B------:R-:W-:Y:S01]  /*3760*/  PLOP3.LUT P0, PT, PT, PT, UP0, 0x80, 0x8 ;  /* 0x000000000008781c */ /* 0x000fe20003f0f008 */
[----:B------:R-:W-:Y:S02]  /*3770*/  UIADD3 UR10, UPT, UPT, UR12, 0x2, URZ ;  /* 0x000000020c0a7890 */ /* 0x000fe4000fffe0ff */
[----:B------:R-:W-:Y:S02]  /*3780*/  USEL UR7, URZ, 0x1, UP1 ;  /* 0x00000001ff077887 */ /* 0x000fe40008800000 */
[----:B------:R-:W-:Y:S02]  /*3790*/  USEL UR14, UR4, URZ, UP1 ;  /* 0x000000ff040e7287 */ /* 0x000fe40008800000 */
[----:B------:R-:W-:Y:S02]  /*37a0*/  UIADD3 UR15, UPT, UPT, UR15, -0x1, URZ ;  /* 0xffffffff0f0f7890 */ /* 0x000fe4000fffe0ff */
[----:B------:R-:W-:Y:S01]  /*37b0*/  @UP0 ULEA UR4, UR14, UR17, 0x3 ;  /* 0x000000110e040291 */ /* 0x000fe2000f8e18ff */
[----:B------:R-:W-:Y:S01]  /*37c0*/  LOP3.LUT R8, R8, UR7, RZ, 0x3c, !PT ;  /* 0x0000000708087c12 */ /* 0x000fe2000f8e3cff */
[----:B------:R-:W-:Y:S01]  /*37d0*/  UIADD3 UR7, UPT, UPT, UR5, 0x28, URZ ;  /* 0x0000002805077890 */ /* 0x000fe2000fffe0ff */
[----:B------:R-:W-:Y:S02]  /*37e0*/  UMOV UR13, 0x80004020 ;  /* 0x80004020000d7882 */ /* 0x000fe40000000000 */
[----:B-1----:R-:W-:Y:S01]  /*37f0*/  @P0 SHF.L.U32 R0, R8, 0x1f, RZ ;  /* 0x0000001f08000819 */ /* 0x002fe200000006ff */
[----:B------:R-:W-:Y:S01]  /*3800*/  UMOV UR5, 0x80004020 ;  /* 0x8000402000057882 */ /* 0x000fe20000000000 */
[----:B------:R-:W-:Y:S01]  /*3810*/  UMOV UR11, 0x80004020 ;  /* 0x80004020000b7882 */ /* 0x000fe20000000000 */
[----:B------:R-:W-:Y:S01]  /*3820*/  UMOV UR9, 0x80004020 ;  /* 0x8000402000097882 */ /* 0x000fe20000000000 */
[----:B------:R2:W3:Y:S01]  /*3830*/  @P0 SYNCS.PHASECHK.TRANS64.TRYWAIT P2, [UR4], R0 ;  /* 0x00000000ff0005a7 */ /* 0x0004e20008041104 */
[----:B------:R-:W-:Y:S03]  /*3840*/  ULEA UR4, UR6, UR20, 0x8 ;  /* 0x0000001406047291 */ /* 0x000fe6000f8e40ff */
[----:B------:R-:W-:Y:S01]  /*3850*/  UMOV UR6, UR14 ;  /* 0x0000000e00067c82 */ /* 0x000fe20008000000 */
[----:B------:R-:W-:Y:S05]  /*3860*/  UIADD3 UR8, UPT, UPT, UR4, 0x2, URZ ;  /* 0x0000000204087890 */ /* 0x000fea000fffe0ff */
[----:B------:R2:W-:Y:S01]  /*3870*/  UTCHMMA gdesc[UR4], gdesc[UR12], tmem[UR18], tmem[UR26], idesc[UR27], UP2 ;  /* 0x00ff1a0c040075ea */ /* 0x0005e20009000012 */
[----:B------:R-:W-:Y:S03]  /*3880*/  UPLOP3.LUT UP2, UPT, UPT, UPT, UPT, 0x80, 0x8 ;  /* 0x000000000008789c */ /* 0x000fe60003f4f070 */
[----:B------:R2:W-:Y:S01]  /*3890*/  UTCHMMA gdesc[UR8], gdesc[UR10], tmem[UR18], tmem[UR24], idesc[UR25], UPT ;  /* 0x00ff180a080075ea */ /* 0x0005e2000b800012 */
[----:B------:R2:W-:Y:S01]  /*38a0*/  UTCBAR.MULTICAST [UR7], URZ, UR19 ;  /* 0x000000ff070073e9 */ /* 0x0005e20008000813 */
[----:B------:R-:W-:Y:S06]  /*38b0*/  BRA.U UP3, `(.L_x_66) ;  /* 0xfffffffd03787547 */ /* 0x000fec000b83ffff */
.L_x_63:
[----:B--2---:R-:W-:Y:S01]  /*38c0*/  UIADD3 UR4, UPT, UPT, UR22, 0x1, URZ ;  /* 0x0000000116047890 */ /* 0x004fe2000fffe0ff */
[C---:B------:R-:W-:Y:S01]  /*38d0*/  ISETP.NE.AND P0, PT, R10.reuse, 0x2, PT ;  /* 0x000000020a00780c */ /* 0x040fe20003f05270 */
[----:B------:R-:W-:Y:S02]  /*38e0*/  UIADD3 UR5, UPT, UPT, UR23, 0xc0, URZ ;  /* 0x000000c017057890 */ /* 0x000fe4000fffe0ff */
[----:B------:R-:W-:Y:S01]  /*38f0*/  UISETP.NE.AND UP0, UPT, UR4, 0x4, UPT ;  /* 0x000000040400788c */ /* 0x000fe2000bf05270 */
[----:B-1----:R-:W-:Y:S02]  /*3900*/  SEL R0, RZ, 0x1, P0 ;  /* 0x00000001ff007807 */ /* 0x002fe40000000000 */
[----:B------:R-:W-:Y:S01]  /*3910*/  SEL R10, R10, RZ, P0 ;  /* 0x000000ff0a0a7207 */ /* 0x000fe20000000000 */
[----:B------:R-:W-:Y:S01]  /*3920*/  USEL UR6, URZ, 0x1, UP0 ;  /* 0x00000001ff067887 */ /* 0x000fe20008000000 */
[----:B------:R-:W-:Y:S01]  /*3930*/  LOP3.LUT R9, R9, R0, RZ, 0x3c, !PT ;  /* 0x0000000009097212 */ /* 0x000fe200078e3cff */
[----:B------:R-:W-:Y:S01]  /*3940*/  USEL UR22, UR4, URZ, UP0 ;  /* 0x000000ff04167287 */ /* 0x000fe20008000000 */
[----:B------:R1:W-:Y:S03]  /*3950*/  UTCBAR [UR5], URZ ;  /* 0x000000ff050073e9 */ /* 0x0003e600080000ff */
[----:B------:R-:W-:Y:S01]  /*3960*/  LOP3.LUT R11, R11, UR6, RZ, 0x3c, !PT ;  /* 0x000000060b0b7c12 */ /* 0x000fe2000f8e3cff */
[----:B------:R-:W-:Y:S07]  /*3970*/  @P1 BRA `(.L_x_67) ;  /* 0xfffffff800b01947 */ /* 0x000fee000383ffff */
[----:B------:R-:W2:Y:S01]  /*3980*/  S2UR UR8, SR_CgaCtaId ;  /* 0x00000000000879c3 */ /* 0x000ea20000008800 */
[----:B------:R-:W-:Y:S01]  /*3990*/  ELECT P0, URZ, PT ;  /* 0x0000000000ff782f */ /* 0x000fe20003800000 */
[----:B------:R-:W-:Y:S01]  /*39a0*/  IMAD.MOV.U32 R0, RZ, RZ, 0x1 ;  /* 0x00000001ff007424 */ /* 0x000fe200078e00ff */
[----:B------:R-:W-:Y:S01]  /*39b0*/  UIADD3 UR17, UPT, UPT, UR17, 0xe0, URZ ;  /* 0x000000e011117890 */ /* 0x000fe2000fffe0ff */
[----:B------:R-:W-:Y:S01]  /*39c0*/  SHF.L.U32 R2, R11, 0x1f, RZ ;  /* 0x0000001f0b027819 */ /* 0x000fe200000006ff */
[----:B------:R-:W-:-:S03]  /*39d0*/  UMOV UR4, 0x40 ;  /* 0x0000004000047882 */ /* 0x000fc60000000000 */
[----:B------:R-:W-:Y:S01]  /*39e0*/  UVIRTCOUNT.DEALLOC.SMPOOL 0x80 ;  /* 0x000000800000784c */ /* 0x000fe20000000000 */
[----:B--2---:R-:W-:Y:S02]  /*39f0*/  ULEA UR8, UR8, UR4, 0x18 ;  /* 0x0000000408087291 */ /* 0x004fe4000f8ec0ff */
[----:B------:R-:W-:-:S07]  /*3a00*/  ULEA UR4, UR22, UR17, 0x3 ;  /* 0x0000001116047291 */ /* 0x000fce000f8e18ff */
[----:B------:R2:W-:Y:S02]  /*3a10*/  @P0 STS.U8 [UR8+0x1c], R0 ;  /* 0x00001c00ff000988 */ /* 0x0005e40008000008 */
[----:B------:R-:W4:Y:S02]  /*3a20*/  SYNCS.PHASECHK.TRANS64.TRYWAIT P0, [UR4], R2 ;  /* 0x00000002ff0075a7 */ /* 0x000f240008001104 */
[----:B--2-4-:R-:W-:Y:S05]  /*3a30*/  @!P0 BRA `(.L_x_68) ;  /* 0x0000005000288947 */ /* 0x014fea0003800000 */
.L_x_161:
[----:B------:R-:W-:-:S04]  /*3a40*/  UIADD3 UR4, UPT, UPT, UR22, 0x1, URZ ;  /* 0x0000000116047890 */ /* 0x000fc8000fffe0ff */
[----:B------:R-:W-:-:S04]  /*3a50*/  UISETP.NE.AND UP0, UPT, UR4, 0x4, UPT ;  /* 0x000000040400788c */ /* 0x000fc8000bf05270 */
[----:B------:R-:W-:Y:S02]  /*3a60*/  USEL UR6, URZ, 0x1, UP0 ;  /* 0x00000001ff067887 */ /* 0x000fe40008000000 */
[----:B------:R-:W-:-:S04]  /*3a70*/  USEL UR4, UR4, URZ, UP0 ;  /* 0x000000ff04047287 */ /* 0x000fc80008000000 */
[----:B-1----:R-:W-:Y:S01]  /*3a80*/  ULEA UR5, UR4, UR17, 0x3 ;  /* 0x0000001104057291 */ /* 0x002fe2000f8e18ff */
[----:B--2---:R-:W-:-:S04]  /*3a90*/  LOP3.LUT R2, R11, UR6, RZ, 0x3c, !PT ;  /* 0x000000060b027c12 */ /* 0x004fc8000f8e3cff */
[----:B------:R-:W-:-:S04]  /*3aa0*/  SHF.L.U32 R3, R2, 0x1f, RZ ;  /* 0x0000001f02037819 */ /* 0x000fc800000006ff */
[----:B------:R-:W1:Y:S02]  /*3ab0*/  SYNCS.PHASECHK.TRANS64.TRYWAIT P0, [UR5], R3 ;  /* 0x00000003ff0075a7 */ /* 0x000e640008001105 */
[----:B-1----:R-:W-:Y:S05]  /*3ac0*/  @!P0 BRA `(.L_x_69) ;  /* 0x00000050001c8947 */ /* 0x002fea0003800000 */
.L_x_163:
        /* <DEDUP_REMOVED lines=9> */
.L_x_165:
[----:B------:R-:W-:-:S04]  /*3b60*/  UIADD3 UR4, UPT, UPT, UR4, 0x1, URZ ;  /* 0x0000000104047890 */ /* 0x000fc8000fffe0ff */
[----:B------:R-:W-:-:S04]  /*3b70*/  UISETP.NE.AND UP0, UPT, UR4, 0x4, UPT ;  /* 0x000000040400788c */ /* 0x000fc8000bf05270 */
[----:B------:R-:W-:Y:S02]  /*3b80*/  USEL UR5, URZ, 0x1, UP0 ;  /* 0x00000001ff057887 */ /* 0x000fe40008000000 */
[----:B------:R-:W-:-:S04]  /*3b90*/  USEL UR4, UR4, URZ, UP0 ;  /* 0x000000ff04047287 */ /* 0x000fc80008000000 */
[----:B------:R-:W-:Y:S01]  /*3ba0*/  ULEA UR4, UR4, UR17, 0x3 ;  /* 0x0000001104047291 */ /* 0x000fe2000f8e18ff */
[----:B------:R-:W-:-:S04]  /*3bb0*/  LOP3.LUT R2, R2, UR5, RZ, 0x3c, !PT ;  /* 0x0000000502027c12 */ /* 0x000fc8000f8e3cff */
[----:B------:R-:W-:-:S04]  /*3bc0*/  SHF.L.U32 R2, R2, 0x1f, RZ ;  /* 0x0000001f02027819 */ /* 0x000fc800000006ff */
[----:B------:R-:W2:Y:S02]  /*3bd0*/  SYNCS.PHASECHK.TRANS64.TRYWAIT P0, [UR4], R2 ;  /* 0x00000002ff0075a7 */ /* 0x000ea40008001104 */
[----:B--2---:R-:W-:Y:S05]  /*3be0*/  @!P0 BRA `(.L_x_71) ;  /* 0x0000005000048947 */ /* 0x004fea0003800000 */
.L_x_167:
[----:B------:R-:W-:Y:S01]  /*3bf0*/  NOP ;  /* 0x0000000000007918 */ /* 0x000fe20000000000 */
[----:B-1----:R-:W1:Y:S01]  /*3c00*/  LDS R0, [UR8+0x14] ;  /* 0x00001408ff007984 */ /* 0x002e620008000800 */
[----:B------:R-:W-:Y:S01]  /*3c10*/  ULOP3.LUT UR4, UR30, 0xffff, URZ, 0xc0, !UPT ;  /* 0x0000ffff1e047892 */ /* 0x000fe2000f8ec0ff */
[----:B------:R-:W-:Y:S01]  /*3c20*/  UMOV UR5, 0xffff ;  /* 0x0000ffff00057882 */ /* 0x000fe20000000000 */
[----:B------:R-:W-:Y:S02]  /*3c30*/  UMOV UR6, 0x1 ;  /* 0x0000000100067882 */ /* 0x000fe40000000000 */
[----:B------:R-:W-:-:S04]  /*3c40*/  USHF.R.U32.HI UR4, URZ, 0x5, UR4 ;  /* 0x00000005ff047899 */ /* 0x000fc80008011604 */
[----:B------:R-:W-:Y:S02]  /*3c50*/  USHF.L.U32 UR5, UR5, UR4, URZ ;  /* 0x0000000405057299 */ /* 0x000fe400080006ff */
[----:B------:R-:W-:-:S04]  /*3c60*/  USHF.L.U32 UR4, UR6, UR4, URZ ;  /* 0x0000000406047299 */ /* 0x000fc800080006ff */
[----:B-1----:R-:W-:-:S04]  /*3c70*/  LOP3.LUT R0, R0, UR5, RZ, 0xc0, !PT ;  /* 0x0000000500007c12 */ /* 0x002fc8000f8ec0ff */
[----:B------:R-:W-:-:S13]  /*3c80*/  ISETP.NE.AND P0, PT, R0, UR5, PT ;  /* 0x0000000500007c0c */ /* 0x000fda000bf05270 */
[----:B------:R-:W-:Y:S05]  /*3c90*/  @P0 BRA `(.L_x_72) ;  /* 0x0000000000580947 */ /* 0x000fea0003800000 */
[----:B------:R-:W1:Y:S02]  /*3ca0*/  LDS R0, [UR8+0x18] ;  /* 0x00001808ff007984 */ /* 0x000e640008000800 */
[----:B-1----:R-:W-:-:S04]  /*3cb0*/  LOP3.LUT R0, R0, UR4, RZ, 0xc0, !PT ;  /* 0x0000000400007c12 */ /* 0x002fc8000f8ec0ff */
[----:B------:R-:W-:-:S13]  /*3cc0*/  ISETP.NE.AND P0, PT, R0, UR4, PT ;  /* 0x0000000400007c0c */ /* 0x000fda000bf05270 */
[----:B------:R-:W-:Y:S05]  /*3cd0*/  @P0 BRA `(.L_x_73) ;  /* 0x00000000003c0947 */ /* 0x000fea0003800000 */
[----:B------:R-:W1:Y:S01]  /*3ce0*/  S2R R2, SR_LANEID ;  /* 0x0000000000027919 */ /* 0x000e620000000000 */
[----:B------:R-:W-:-:S06]  /*3cf0*/  ULOP3.LUT UR5, URZ, UR5, URZ, 0x33, !UPT ;  /* 0x00000005ff057292 */ /* 0x000fcc000f8e33ff */
[----:B------:R-:W-:-:S04]  /*3d00*/  IMAD.U32 R0, RZ, RZ, UR5 ;  /* 0x00000005ff007e24 */ /* 0x000fc8000f8e00ff */
[----:B------:R2:W4:Y:S02]  /*3d10*/  REDUX UR7, R0 ;  /* 0x00000000000773c4 */ /* 0x0005240000000000 */
[----:B------:R1:W-:Y:S01]  /*3d20*/  UTCATOMSWS.AND URZ, UR5 ;  /* 0x0000000500ff79e3 */ /* 0x0003e20008000000 */
[----:B--2---:R-:W-:Y:S01]  /*3d30*/  LOP3.LUT R0, RZ, UR4, RZ, 0x33, !PT ;  /* 0x00000004ff007c12 */ /* 0x004fe2000f8e33ff */
[----:B------:R-:W-:Y:S02]  /*3d40*/  VOTEU.ANY UR4, UPT, PT ;  /* 0x0000000000047886 */ /* 0x000fe400038e0100 */
[----:B------:R-:W-:Y:S02]  /*3d50*/  UFLO.U32 UR4, UR4 ;  /* 0x00000004000472bd */ /* 0x000fe400080e0000 */
[----:B------:R-:W2:Y:S04]  /*3d60*/  REDUX UR6, R0 ;  /* 0x00000000000673c4 */ /* 0x000ea80000000000 */
[----:B-1----:R-:W-:-:S02]  /*3d70*/  ISETP.EQ.U32.AND P0, PT, R2, UR4, PT ;  /* 0x0000000402007c0c */ /* 0x002fc4000bf02070 */
[----:B----4-:R-:W-:-:S11]  /*3d80*/  MOV R2, UR7 ;  /* 0x0000000700027c02 */ /* 0x010fd60008000f00 */
[----:B------:R1:W-:Y:S01]  /*3d90*/  @P0 ATOMS.AND RZ, [UR8+0x14], R2 ;  /* 0x00001402ffff098c */ /* 0x0003e2000a800008 */
[----:B--2---:R-:W-:-:S05]  /*3da0*/  IMAD.U32 R0, RZ, RZ, UR6 ;  /* 0x00000006ff007e24 */ /* 0x004fca000f8e00ff */
[----:B------:R1:W-:Y:S01]  /*3db0*/  @P0 ATOMS.AND RZ, [UR8+0x18], R0 ;  /* 0x00001800ffff098c */ /* 0x0003e2000a800008 */
[----:B------:R-:W-:Y:S05]  /*3dc0*/  BRA `(.L_x_74) ;  /* 0x0000000000147947 */ /* 0x000fea0003800000 */
.L_x_73:
[----:B------:R-:W-:Y:S02]  /*3dd0*/  MOV R2, 0x3df0 ;  /* 0x00003df000027802 */ /* 0x000fe40000000f00 */
[----:B---3-5:R-:W-:Y:S05]  /*3de0*/  CALL.REL.NOINC `($__internal_0_$__cuda_sm10x_tcgen05_guardrail_trap_col_being_dealloced_not_returned_by_alloc) ;  /* 0x0000005000ec7944 */ /* 0x028fea0003c00000 */
[----:B------:R-:W-:Y:S05]  /*3df0*/  BRA `(.L_x_74) ;  /* 0x0000000000087947 */ /* 0x000fea0003800000 */
.L_x_72:
[----:B------:R-:W-:Y:S02]  /*3e00*/  MOV R2, 0x3e20 ;  /* 0x00003e2000027802 */ /* 0x000fe40000000f00 */
[----:B---3-5:R-:W-:Y:S05]  /*3e10*/  CALL.REL.NOINC `($__internal_2_$__cuda_sm10x_tcgen05_guardrail_trap_unallocated_columns_being_dealloced) ;  /* 0x0000005000f87944 */ /* 0x028fea0003c00000 */
.L_x_74:
[----:B------:R-:W-:Y:S01]  /*3e20*/  NOP ;  /* 0x0000000000007918 */ /* 0x000fe20000000000 */
[----:B------:R-:W-:Y:S05]  /*3e30*/  EXIT ;  /* 0x000000000000794d */ /* 0x000fea0003800000 */
.L_x_56:
[----:B------:R-:W-:-:S09]  /*3e40*/  UISETP.NE.OR UP0, UPT, UR17, 0x3, !UP3 ;  /* 0x000000031100788c */ /* 0x000fd2000df05670 */
[----:B------:R-:W-:Y:S05]  /*3e50*/  BRA.U UP0, `(.L_x_75) ;  /* 0x00000011005c7547 */ /* 0x000fea000b800000 */
[----:B------:R-:W1:Y:S01]  /*3e60*/  S2UR UR10, SR_CgaCtaId ;  /* 0x00000000000a79c3 */ /* 0x000e620000008800 */
[----:B------:R-:W2:Y:S01]  /*3e70*/  LDCU UR31, c[0x0][0x370] ;  /* 0x00006e00ff1f77ac */ /* 0x000ea20008000800 */
[----:B------:R-:W-:Y:S02]  /*3e80*/  HFMA2 R13, -RZ, RZ, 0, 0 ;  /* 0x00000000ff0d7431 */ /* 0x000fe400000001ff */
[----:B------:R-:W-:Y:S01]  /*3e90*/  IMAD.MOV.U32 R15, RZ, RZ, 0x1 ;  /* 0x00000001ff0f7424 */ /* 0x000fe200078e00ff */
[----:B------:R-:W-:Y:S01]  /*3ea0*/  MOV R7, 0x1000 ;  /* 0x0000100000077802 */ /* 0x000fe20000000f00 */
[----:B------:R-:W2:Y:S01]  /*3eb0*/  LDCU.128 UR44, c[0x0][0xb10] ;  /* 0x00016200ff2c77ac */ /* 0x000ea20008000c00 */
[----:B------:R-:W-:Y:S01]  /*3ec0*/  IMAD.MOV.U32 R14, RZ, RZ, RZ ;  /* 0x000000ffff0e7224 */ /* 0x000fe200078e00ff */
[----:B------:R-:W3:Y:S01]  /*3ed0*/  LDC.64 R16, c[0x0][0x348] ;  /* 0x0000d200ff107b82 */ /* 0x000ee20000000a00 */
[----:B------:R-:W4:Y:S01]  /*3ee0*/  LDCU UR30, c[0x0][0x374] ;  /* 0x00006e80ff1e77ac */ /* 0x000f220008000800 */
[----:B------:R-:W1:Y:S06]  /*3ef0*/  LDCU UR15, c[0x0][0xb0c] ;  /* 0x00016180ff0f77ac */ /* 0x000e6c0008000800 */
[----:B------:R-:W3:Y:S01]  /*3f00*/  LDC.64 R2, c[0x0][0x888] ;  /* 0x00022200ff027b82 */ /* 0x000ee20000000a00 */
[----:B------:R-:W3:Y:S01]  /*3f10*/  LDCU UR49, c[0x0][0xb20] ;  /* 0x00016400ff3177ac */ /* 0x000ee20008000800 */
[----:B------:R-:W3:Y:S06]  /*3f20*/  LDCU UR4, c[0x0][0xb30] ;  /* 0x00016600ff0477ac */ /* 0x000eec0008000800 */
[----:B------:R-:W3:Y:S01]  /*3f30*/  LDC.64 R4, c[0x0][0x890] ;  /* 0x00022400ff047b82 */ /* 0x000ee20000000a00 */
[----:B------:R-:W-:Y:S01]  /*3f40*/  UMOV UR21, 0x400 ;  /* 0x0000040000157882 */ /* 0x000fe20000000000 */
[----:B--2---:R-:W-:-:S02]  /*3f50*/  UIMAD.WIDE.U32 UR6, UR31, UR44, URZ ;  /* 0x0000002c1f0672a5 */ /* 0x004fc4000f8e00ff */
[----:B----4-:R-:W-:Y:S02]  /*3f60*/  UIMAD.WIDE.U32 UR8, UR30, UR47, URZ ;  /* 0x0000002f1e0872a5 */ /* 0x010fe4000f8e00ff */
[----:B-1----:R-:W-:Y:S02]  /*3f70*/  ULEA UR21, UR10, UR21, 0x18 ;  /* 0x000000150a157291 */ /* 0x002fe4000f8ec0ff */
[----:B------:R-:W-:Y:S02]  /*3f80*/  UPLOP3.LUT UP3, UPT, UPT, UPT, UPT, 0x40, 0x4 ;  /* 0x000000000004789c */ /* 0x000fe40003f6e870 */
[----:B------:R-:W-:Y:S02]  /*3f90*/  UIADD3 UR37, UPT, UPT, UR21, 0x68, URZ ;  /* 0x0000006815257890 */ /* 0x000fe4000fffe0ff */
[----:B------:R-:W-:Y:S02]  /*3fa0*/  UIADD3 UR33, UPT, UPT, UR21, 0x50, URZ ;  /* 0x0000005015217890 */ /* 0x000fe4000fffe0ff */
[----:B------:R-:W-:-:S02]  /*3fb0*/  UIADD3 UR25, UPT, UPT, UR21, 0x58, URZ ;  /* 0x0000005815197890 */ /* 0x000fc4000fffe0ff */
[----:B------:R-:W-:Y:S01]  /*3fc0*/  UIADD3 UR17, UPT, UPT, UR21, 0x60, URZ ;  /* 0x0000006015117890 */ /* 0x000fe2000fffe0ff */
[----:B------:R-:W-:Y:S01]  /*3fd0*/  UMOV UR6, UR7 ;  /* 0x0000000700067c82 */ /* 0x000fe20008000000 */
[----:B------:R-:W-:Y:S01]  /*3fe0*/  UMOV UR41, UR9 ;  /* 0x0000000900297c82 */ /* 0x000fe20008000000 */
[----:B------:R-:W-:Y:S02]  /*3ff0*/  UISETP.GE.AND UP0, UPT, UR42, 0x1, UPT ;  /* 0x000000012a00788c */ /* 0x000fe4000bf06270 */
[----:B------:R-:W-:Y:S01]  /*4000*/  UISETP.NE.AND UP4, UPT, UR42, 0x1, UPT ;  /* 0x000000012a00788c */ /* 0x000fe2000bf85270 */
[----:B------:R-:W1:Y:S01]  /*4010*/  LDCU.64 UR22, c[0x0][0xb28] ;  /* 0x00016500ff1677ac */ /* 0x000e620008000a00 */
[----:B------:R-:W-:Y:S02]  /*4020*/  UISETP.NE.AND UP6, UPT, UR15, 0x1, UPT ;  /* 0x000000010f00788c */ /* 0x000fe4000bfc5270 */
[----:B------:R-:W-:Y:S02]  /*4030*/  UISETP.NE.AND UP5, UPT, UR46, 0x1, UPT ;  /* 0x000000012e00788c */ /* 0x000fe4000bfa5270 */
[----:B------:R-:W-:-:S02]  /*4040*/  UPRMT UR37, UR10, 0x654, UR37 ;  /* 0x000006540a257896 */ /* 0x000fc40008000025 */
[----:B------:R-:W-:Y:S02]  /*4050*/  USHF.R.U32.HI UR43, URZ, UR45, UR6 ;  /* 0x0000002dff2b7299 */ /* 0x000fe40008011606 */
[----:B------:R-:W-:Y:S02]  /*4060*/  UPRMT UR40, UR10, 0x654, UR33 ;  /* 0x000006540a287896 */ /* 0x000fe40008000021 */
[----:B------:R-:W-:Y:S02]  /*4070*/  UPRMT UR39, UR10, 0x654, UR25 ;  /* 0x000006540a277896 */ /* 0x000fe40008000019 */
[----:B------:R-:W-:Y:S02]  /*4080*/  UPRMT UR38, UR10, 0x654, UR17 ;  /* 0x000006540a267896 */ /* 0x000fe40008000011 */
[----:B---3--:R-:W-:Y:S02]  /*4090*/  USHF.R.U32.HI UR41, URZ, UR49, UR41 ;  /* 0x00000031ff297299 */ /* 0x008fe40008011629 */
[----:B------:R-:W-:-:S11]  /*40a0*/  UISETP.NE.AND UP2, UPT, UR4, 0x1, UPT ;  /* 0x000000010400788c */ /* 0x000fd6000bf45270 */
.L_x_86:
[C---:B------:R-:W-:Y:S02]  /*40b0*/  LEA R12, R14.reuse, UR21, 0x3 ;  /* 0x000000150e0c7c11 */ /* 0x040fe4000f8e18ff */
[----:B------:R-:W-:Y:S02]  /*40c0*/  SHF.L.U32 R0, R13, 0x1f, RZ ;  /* 0x0000001f0d007819 */ /* 0x000fe400000006ff */
[----:B------:R-:W-:Y:S02]  /*40d0*/  LEA R8, R14, UR21, 0x4 ;  /* 0x000000150e087c11 */ /* 0x000fe4000f8e20ff */
[----:B--2---:R-:W2:Y:S02]  /*40e0*/  SYNCS.PHASECHK.TRANS64.TRYWAIT P0, [R12+URZ+0xa0], R0 ;  /* 0x0000a0000c0075a7 */ /* 0x004ea400080011ff */
[----:B--2---:R-:W-:Y:S05]  /*40f0*/  @!P0 BRA `(.L_x_76) ;  /* 0x0000004800d88947 */ /* 0x004fea0003800000 */
.L_x_168:
[----:B------:R-:W3:Y:S01]  /*4100*/  LDS.128 R8, [R8+0x130] ;  /* 0x0001300008087984 */ /* 0x000ee20000000c00 */
[----:B------:R-:W-:Y:S01]  /*4110*/  UISETP.GE.AND UP0, UPT, UR42, 0x1, UPT ;  /* 0x000000012a00788c */ /* 0x000fe2000bf06270 */
[----:B------:R-:W-:Y:S01]  /*4120*/  @!PT LDS RZ, [RZ] ;  /* 0x00000000fffff984 */ /* 0x000fe20000000800 */
[----:B------:R-:W-:Y:S01]  /*4130*/  @!PT LDS RZ, [RZ] ;  /* 0x00000000fffff984 */ /* 0x000fe20000000800 */
[----:B------:R-:W-:Y:S01]  /*4140*/  @!PT LDS RZ, [RZ] ;  /* 0x00000000fffff984 */ /* 0x000fe20000000800 */
[----:B------:R-:W-:Y:S01]  /*4150*/  @!PT LDS RZ, [RZ] ;  /* 0x00000000fffff984 */ /* 0x000fe20000000800 */
[----:B------:R4:W-:Y:S06]  /*4160*/  MEMBAR.ALL.CTA ;  /* 0x0000000000007992 */ /* 0x0009ec0000008000 */
[----:B----4-:R-:W4:Y:S01]  /*4170*/  FENCE.VIEW.ASYNC.S ;  /* 0x00000000000073c6 */ /* 0x010f220000000000 */
[----:B---3--:R-:W-:Y:S11]  /*4180*/  LOP3.LUT P0, RZ, R10, 0x1, RZ, 0xc0, !PT ;  /* 0x000000010aff7812 */ /* 0x008ff6000780c0ff */
[----:B------:R-:W-:Y:S02]  /*4190*/  @!UPT UIADD3 URZ, UPT, UPT, URZ, URZ, URZ ;  /* 0x000000fffffff290 */ /* 0x000fe4000fffe0ff */
[----:B----4-:R-:W-:Y:S01]  /*41a0*/  VOTEU.ANY UP1, P0 ;  /* 0x0000000000ff7886 */ /* 0x010fe20000020100 */
[----:B------:R-:W-:Y:S11]  /*41b0*/  PLOP3.LUT P0, PT, PT, PT, UP1, 0x80, 0x8 ;  /* 0x000000000008781c */ /* 0x000ff60003f0f018 */
[----:B------:R-:W-:Y:S02]  /*41c0*/  @!UPT UIADD3 URZ, UPT, UPT, URZ, URZ, URZ ;  /* 0x000000fffffff290 */ /* 0x000fe4000fffe0ff */
[----:B--2---:R-:W-:Y:S02]  /*41d0*/  @P0 SHF.R.U32.HI R0, RZ, 0x10, R9 ;  /* 0x00000010ff000819 */ /* 0x004fe40000011609 */
[----:B------:R-:W-:Y:S02]  /*41e0*/  @P0 MOV R6, R8 ;  /* 0x0000000800060202 */ /* 0x000fe40000000f00 */
[----:B------:R-:W-:Y:S01]  /*41f0*/  @P0 R2UR UR4, R0 ;  /* 0x00000000000402ca */ /* 0x000fe200000e0000 */
[----:B------:R-:W-:Y:S01]  /*4200*/  VIADD R0, R12, 0xb0 ;  /* 0x000000b00c007836 */ /* 0x000fe20000000000 */
[----:B------:R-:W-:Y:S02]  /*4210*/  @P0 LOP3.LUT R8, R9, 0xffff, RZ, 0xc0, !PT ;  /* 0x0000ffff09080812 */ /* 0x000fe400078ec0ff */
[----:B------:R-:W-:Y:S02]  /*4220*/  @P0 R2UR UR6, R6 ;  /* 0x00000000060602ca */ /* 0x000fe400000e0000 */
[----:B------:R-:W-:Y:S02]  /*4230*/  PRMT R0, RZ, 0x654, R0 ;  /* 0x00000654ff007816 */ /* 0x000fe40000000000 */
[----:B------:R-:W-:Y:S02]  /*4240*/  @P0 R2UR UR5, R8 ;  /* 0x00000000080502ca */ /* 0x000fe400000e0000 */
[----:B------:R2:W-:Y:S03]  /*4250*/  SYNCS.ARRIVE.TRANS64.RED.A1T0 RZ, [R0+URZ], RZ ;  /* 0x000000ff00ff79a7 */ /* 0x0005e600081004ff */
[----:B------:R-:W-:Y:S04]  /*4260*/  @UP1 UMOV UR29, UR4 ;  /* 0x00000004001d1c82 */ /* 0x000fe80008000000 */
[----:B------:R-:W-:Y:S04]  /*4270*/  @UP1 UMOV UR14, UR6 ;  /* 0x00000006000e1c82 */ /* 0x000fe80008000000 */
[----:B------:R-:W-:Y:S01]  /*4280*/  @UP1 UMOV UR13, UR5 ;  /* 0x00000005000d1c82 */ /* 0x000fe20008000000 */
[----:B------:R-:W-:Y:S05]  /*4290*/  BRA.U !UP0, `(.L_x_77) ;  /* 0x0000000108a47547 */ /* 0x000fea000b800000 */
[----:B------:R-:W-:Y:S02]  /*42a0*/  UIMAD.WIDE.U32 UR18, UR13, UR47, URZ ;  /* 0x0000002f0d1272a5 */ /* 0x000fe4000f8e00ff */
[----:B------:R-:W-:Y:S02]  /*42b0*/  UIMAD.WIDE.U32 UR26, UR14, UR44, URZ ;  /* 0x0000002c0e1a72a5 */ /* 0x000fe4000f8e00ff */
[----:B------:R-:W-:Y:S02]  /*42c0*/  USEL UR4, UR30, UR41, !UP5 ;  /* 0x000000291e047287 */ /* 0x000fe4000e800000 */
[----:B------:R-:W-:Y:S02]  /*42d0*/  USEL UR7, UR31, UR43, !UP6 ;  /* 0x0000002b1f077287 */ /* 0x000fe4000f000000 */
[----:B-1----:R-:W-:Y:S02]  /*42e0*/  UIMAD.WIDE.U32 UR8, UR4, UR22, URZ ;  /* 0x00000016040872a5 */ /* 0x002fe4000f8e00ff */
[----:B------:R-:W-:Y:S01]  /*42f0*/  UIMAD.WIDE.U32 UR10, UR7, UR22, URZ ;  /* 0x00000016070a72a5 */ /* 0x000fe2000f8e00ff */
[----:B------:R-:W-:Y:S02]  /*4300*/  UMOV UR5, UR19 ;  /* 0x0000001300057c82 */ /* 0x000fe40008000000 */
[----:B------:R-:W-:Y:S03]  /*4310*/  USHF.R.U32.HI UR6, URZ, UR49, UR5 ;  /* 0x00000031ff067299 */ /* 0x000fe60008011605 */
[----:B------:R-:W-:Y:S01]  /*4320*/  UMOV UR5, UR27 ;  /* 0x0000001b00057c82 */ /* 0x000fe20008000000 */
[----:B------:R-:W-:Y:S02]  /*4330*/  USEL UR6, UR13, UR6, !UP5 ;  /* 0x000000060d067287 */ /* 0x000fe4000e800000 */
[----:B------:R-:W-:Y:S03]  /*4340*/  USHF.R.U32.HI UR12, URZ, UR45, UR5 ;  /* 0x0000002dff0c7299 */ /* 0x000fe60008011605 */
[----:B------:R-:W-:Y:S02]  /*4350*/  UMOV UR5, UR9 ;  /* 0x0000000900057c82 */ /* 0x000fe40008000000 */
[----:B------:R-:W-:Y:S03]  /*4360*/  @UP4 USHF.R.U32.HI UR4, URZ, UR23, UR5 ;  /* 0x00000017ff044299 */ /* 0x000fe60008011605 */
[----:B------:R-:W-:Y:S01]  /*4370*/  UMOV UR5, UR11 ;  /* 0x0000000b00057c82 */ /* 0x000fe20008000000 */
[----:B------:R-:W-:Y:S02]  /*4380*/  UIMAD UR4, UR42, UR4, URZ ;  /* 0x000000042a0472a4 */ /* 0x000fe4000f8e02ff */
[----:B------:R-:W-:Y:S02]  /*4390*/  @UP4 USHF.R.U32.HI UR7, URZ, UR23, UR5 ;  /* 0x00000017ff074299 */ /* 0x000fe40008011605 */
[----:B------:R-:W-:Y:S02]  /*43a0*/  UIMAD.WIDE.U32 UR10, UR6, UR22, URZ ;  /* 0x00000016060a72a5 */ /* 0x000fe4000f8e00ff */
[----:B------:R-:W-:Y:S02]  /*43b0*/  USEL UR5, UR14, UR12, !UP6 ;  /* 0x0000000c0e057287 */ /* 0x000fe4000f000000 */
[----:B------:R-:W-:Y:S02]  /*43c0*/  UIMAD UR8, UR42, UR7, URZ ;  /* 0x000000072a0872a4 */ /* 0x000fe4000f8e02ff */
[----:B------:R-:W-:Y:S03]  /*43d0*/  UISETP.GE.AND UP0, UPT, UR6, UR4, UPT ;  /* 0x000000040600728c */ /* 0x000fe6000bf06270 */
[----:B------:R-:W-:Y:S01]  /*43e0*/  UMOV UR4, UR11 ;  /* 0x0000000b00047c82 */ /* 0x000fe20008000000 */
[----:B------:R-:W-:Y:S02]  /*43f0*/  UISETP.GE.OR UP0, UPT, UR5, UR8, UP0 ;  /* 0x000000080500728c */ /* 0x000fe40008706670 */
[----:B------:R-:W-:Y:S02]  /*4400*/  USHF.R.U32.HI UR4, URZ, UR23, UR4 ;  /* 0x00000017ff047299 */ /* 0x000fe40008011604 */
[----:B------:R-:W-:Y:S02]  /*4410*/  UIMAD.WIDE.U32 UR8, UR5, UR22, URZ ;  /* 0x00000016050872a5 */ /* 0x000fe4000f8e00ff */
[----:B------:R-:W-:Y:S04]  /*4420*/  USEL UR10, UR6, UR4, !UP4 ;  /* 0x00000004060a7287 */ /* 0x000fe8000e000000 */
[----:B------:R-:W-:Y:S01]  /*4430*/  UIADD3 UR11, UPT, UPT, -UR10, URZ, URZ ;  /* 0x000000ff0a0b7290 */ /* 0x000fe2000fffe1ff */
[----:B------:R-:W-:Y:S02]  /*4440*/  @!UP0 UMOV UR4, UR9 ;  /* 0x0000000900048c82 */ /* 0x000fe40008000000 */
[----:B------:R-:W-:Y:S02]  /*4450*/  @!UP0 USHF.R.U32.HI UR4, URZ, UR23, UR4 ;  /* 0x00000017ff048299 */ /* 0x000fe40008011604 */
[----:B------:R-:W-:Y:S02]  /*4460*/  UIMAD UR8, UR42, UR11, UR6 ;  /* 0x0000000b2a0872a4 */ /* 0x000fe4000f8e0206 */
[----:B------:R-:W-:Y:S04]  /*4470*/  @!UP0 USEL UR4, UR5, UR4, !UP4 ;  /* 0x0000000405048287 */ /* 0x000fe8000e000000 */
[----:B------:R-:W-:Y:S02]  /*4480*/  @!UP0 UIMAD UR8, UR7, UR8, UR4 ;  /* 0x00000008070882a4 */ /* 0x000fe4000f8e0204 */
[----:B------:R-:W-:Y:S02]  /*4490*/  @!UP0 UIADD3 UR9, UPT, UPT, UR10, -UR4, URZ ;  /* 0x800000040a098290 */ /* 0x000fe4000fffe0ff */
[----:B------:R-:W-:Y:S02]  /*44a0*/  UIADD3 UR4, UPT, UPT, -UR5, URZ, URZ ;  /* 0x000000ff05047290 */ /* 0x000fe4000fffe1ff */
[----:B------:R-:W-:Y:S02]  /*44b0*/  UIADD3 UR7, UPT, UPT, -UR6, URZ, URZ ;  /* 0x000000ff06077290 */ /* 0x000fe4000fffe1ff */
[----:B------:R-:W-:Y:S02]  /*44c0*/  @!UP0 UIMAD UR6, UR9, UR42, UR5 ;  /* 0x0000002a090682a4 */ /* 0x000fe4000f8e0205 */
[----:B------:R-:W-:Y:S02]  /*44d0*/  UIMAD UR14, UR15, UR4, UR14 ;  /* 0x000000040f0e72a4 */ /* 0x000fe4000f8e020e */
[----:B------:R-:W-:Y:S01]  /*44e0*/  UIMAD UR13, UR46, UR7, UR13 ;  /* 0x000000072e0d72a4 */ /* 0x000fe2000f8e020d */
[----:B------:R-:W-:Y:S02]  /*44f0*/  @!UP0 UMOV UR5, UR8 ;  /* 0x0000000800058c82 */ /* 0x000fe40008000000 */
[----:B------:R-:W-:Y:S02]  /*4500*/  UIMAD UR14, UR5, UR15, UR14 ;  /* 0x0000000f050e72a4 */ /* 0x000fe4000f8e020e */
[----:B------:R-:W-:Y:S11]  /*4510*/  UIMAD UR13, UR6, UR46, UR13 ;  /* 0x0000002e060d72a4 */ /* 0x000ff6000f8e020d */
[----:B------:R-:W-:Y:S01]  /*4520*/  @!UPT UIADD3 URZ, UPT, UPT, URZ, URZ, URZ ;  /* 0x000000fffffff290 */ /* 0x000fe2000fffe0ff */
.L_x_77:
[----:B------:R-:W3:Y:S01]  /*4530*/  @!UP2 LDCU.128 UR8, c[0x0][0xb10] ;  /* 0x00016200ff08a7ac */ /* 0x000ee20008000c00 */
[C---:B------:R-:W-:Y:S02]  /*4540*/  ISETP.NE.U32.AND P1, PT, R4.reuse, RZ, PT ;  /* 0x000000ff0400720c */ /* 0x040fe40003f25070 */
[----:B------:R-:W-:Y:S02]  /*4550*/  ISETP.NE.U32.AND P0, PT, R4, RZ, PT ;  /* 0x000000ff0400720c */ /* 0x000fe40003f05070 */
[C---:B------:R-:W-:Y:S02]  /*4560*/  ISETP.NE.AND.EX P1, PT, R5.reuse, RZ, PT, P1 ;  /* 0x000000ff0500720c */ /* 0x040fe40003f25310 */
[----:B------:R-:W-:Y:S01]  /*4570*/  ISETP.NE.AND.EX P0, PT, R5, RZ, PT, P0 ;  /* 0x000000ff0500720c */ /* 0x000fe20003f05300 */
[----:B------:R-:W4:Y:S01]  /*4580*/  @!UP2 LDCU UR5, c[0x0][0xb0c] ;  /* 0x00016180ff05a7ac */ /* 0x000f220008000800 */
[----:B------:R-:W-:Y:S01]  /*4590*/  SHF.L.U32 R9, R15, 0x1f, RZ ;  /* 0x0000001f0f097819 */ /* 0x000fe200000006ff */
[----:B------:R-:W-:Y:S02]  /*45a0*/  USHF.L.U32 UR35, UR16, 0x6, URZ ;  /* 0x0000000610237899 */ /* 0x000fe400080006ff */
[----:B------:R-:W-:Y:S02]  /*45b0*/  USHF.L.U32 UR34, UR20, 0x7, URZ ;  /* 0x0000000714227899 */ /* 0x000fe400080006ff */
[----:B---3--:R-:W-:Y:S07]  /*45c0*/  UIMAD.WIDE.U32 UR6, UR14, UR8, URZ ;  /* 0x000000080e0672a5 */ /* 0x008fee000f8e00ff */
[----:B------:R-:W-:Y:S01]  /*45d0*/  @!UP2 UMOV UR4, UR7 ;  /* 0x000000070004ac82 */ /* 0x000fe20008000000 */
[----:B----4-:R-:W-:Y:S02]  /*45e0*/  @!UP2 UISETP.NE.AND UP0, UPT, UR5, 0x1, UPT ;  /* 0x000000010500a88c */ /* 0x010fe4000bf05270 */
[----:B------:R-:W-:Y:S02]  /*45f0*/  @!UP2 USHF.R.U32.HI UR4, URZ, UR9, UR4 ;  /* 0x00000009ff04a299 */ /* 0x000fe40008011604 */
[----:B------:R-:W-:Y:S02]  /*4600*/  UIMAD.WIDE.U32 UR6, UR13, UR11, URZ ;  /* 0x0000000b0d0672a5 */ /* 0x000fe4000f8e00ff */
[----:B------:R-:W-:Y:S02]  /*4610*/  @!UP2 USEL UR8, UR14, UR4, !UP0 ;  /* 0x000000040e08a287 */ /* 0x000fe4000c000000 */
[----:B------:R-:W-:Y:S03]  /*4620*/  @!UP2 UISETP.NE.AND UP0, UPT, UR10, 0x1, UPT ;  /* 0x000000010a00a88c */ /* 0x000fe6000bf05270 */
[----:B------:R-:W-:Y:S02]  /*4630*/  @!UP2 UMOV UR6, UR7 ;  /* 0x000000070006ac82 */ /* 0x000fe40008000000 */
[----:B------:R-:W3:Y:S02]  /*4640*/  @!UP2 LDCU UR4, c[0x0][0xb20] ;  /* 0x00016400ff04a7ac */ /* 0x000ee40008000800 */
[----:B---3--:R-:W-:Y:S04]  /*4650*/  @!UP2 USHF.R.U32.HI UR6, URZ, UR4, UR6 ;  /* 0x00000004ff06a299 */ /* 0x008fe80008011606 */
[----:B------:R-:W-:Y:S04]  /*4660*/  @!UP2 USEL UR6, UR13, UR6, !UP0 ;  /* 0x000000060d06a287 */ /* 0x000fe8000c000000 */
[----:B------:R-:W-:Y:S02]  /*4670*/  @!UP2 UIADD3 UR4, UPT, UPT, -UR8, UR6, URZ ;  /* 0x000000060804a290 */ /* 0x000fe4000fffe1ff */
[----:B------:R-:W-:Y:S02]  /*4680*/  @!UP2 UIADD3 UR6, UPT, UPT, UR8, -UR6, URZ ;  /* 0x800000060806a290 */ /* 0x000fe4000fffe0ff */
[----:B------:R-:W-:Y:S02]  /*4690*/  @!UP2 UIMAD UR14, UR4, UR5, UR14 ;  /* 0x00000005040ea2a4 */ /* 0x000fe4000f8e020e */
[----:B------:R-:W-:Y:S01]  /*46a0*/  @!UP2 UIMAD UR13, UR6, UR10, UR13 ;  /* 0x0000000a060da2a4 */ /* 0x000fe2000f8e020d */
[----:B------:R-:W-:Y:S11]  /*46b0*/  BRA.U UP3, `(.L_x_78) ;  /* 0x0000000103107547 */ /* 0x000ff6000b800000 */
[----:B------:R-:W-:Y:S04]  /*46c0*/  MOV R6, UR48 ;  /* 0x0000003000067c02 */ /* 0x000fe80008000f00 */
[----:B------:R-:W-:Y:S04]  /*46d0*/  SHF.L.U32 R6, R6, 0x1f, RZ ;  /* 0x0000001f06067819 */ /* 0x000fe800000006ff */
[----:B------:R-:W3:Y:S02]  /*46e0*/  SYNCS.PHASECHK.TRANS64.TRYWAIT P2, [UR21+0x98], R6 ;  /* 0x00009806ff0075a7 */ /* 0x000ee40008041115 */
[----:B---3--:R-:W-:Y:S05]  /*46f0*/  @!P2 BRA `(.L_x_79) ;  /* 0x00000044006ca947 */ /* 0x008fea0003800000 */
.L_x_78:
[----:B------:R-:W-:Y:S05]  /*4700*/  @!P1 BRA `(.L_x_80) ;  /* 0x0000000000309947 */ /* 0x000fea0003800000 */
[----:B------:R-:W-:Y:S01]  /*4710*/  ISETP.NE.U32.AND P1, PT, R2, RZ, PT ;  /* 0x000000ff0200720c */ /* 0x000fe20003f25070 */
[----:B------:R-:W3:Y:S01]  /*4720*/  LDCU.64 UR4, c[0x0][0x358] ;  /* 0x00006b00ff0477ac */ /* 0x000ee20008000a00 */
[----:B------:R-:W-:Y:S02]  /*4730*/  IMAD.MOV.U32 R45, RZ, RZ, 0x1 ;  /* 0x00000001ff2d7424 */ /* 0x000fe400078e00ff */
[----:B------:R-:W-:Y:S11]  /*4740*/  ISETP.NE.AND.EX P1, PT, R3, RZ, PT, P1 ;  /* 0x000000ff0300720c */ /* 0x000ff60003f25310 */
[----:B------:R-:W-:Y:S02]  /*4750*/  @!UPT UIADD3 URZ, UPT, UPT, URZ, URZ, URZ ;  /* 0x000000fffffff290 */ /* 0x000fe4000fffe0ff */
[----:B------:R-:W4:Y:S01]  /*4760*/  @P1 LDC.64 R10, c[0x0][0x888] ;  /* 0x00022200ff0a1b82 */ /* 0x000f220000000a00 */
[----:B--2---:R-:W-:Y:S04]  /*4770*/  @P1 IMAD R0, R4, UR36, RZ ;  /* 0x0000002404001c24 */ /* 0x004fe8000f8e02ff */
[----:B----4-:R-:W-:Y:S04]  /*4780*/  @P1 IMAD.WIDE R10, R0, 0x4, R10 ;  /* 0x00000004000a1825 */ /* 0x010fe800078e020a */
[----:B------:R-:W-:Y:S01]  /*4790*/  HFMA2 R0, -RZ, RZ, 0, 5.9604644775390625e-08 ;  /* 0x00000001ff007431 */ /* 0x000fe200000001ff */
[----:B---3-5:R3:W5:Y:S04]  /*47a0*/  @P1 LDG.E R27, desc[UR4][R10.64] ;  /* 0x000000040a1b1981 */ /* 0x028768000c1e1900 */
[----:B------:R-:W-:Y:S01]  /*47b0*/  @!P1 PRMT R45, R0, 0x7610, R45 ;  /* 0x00007610002d9816 */ /* 0x000fe2000000002d */
[----:B---3--:R-:W4:Y:S06]  /*47c0*/  @!P1 LDC R27, c[0x0][0x880] ;  /* 0x00022000ff1b9b82 */ /* 0x008f2c0000000800 */
.L_x_80:
[----:B----45:R-:W-:Y:S01]  /*47d0*/  @!P0 FSETP.EQ.AND P1, PT, R27, RZ, PT ;  /* 0x000000ff1b00820b */ /* 0x030fe20003f22000 */
[----:B------:R-:W-:Y:S01]  /*47e0*/  @!UPT UIADD3 URZ, UPT, UPT, URZ, URZ, URZ ;  /* 0x000000fffffff290 */ /* 0x000fe2000fffe0ff */
[----:B------:R-:W-:Y:S11]  /*47f0*/  @!P0 BRA `(.L_x_81) ;  /* 0x0000000000188947 */ /* 0x000ff60003800000 */
[----:B------:R-:W-:Y:S02]  /*4800*/  LOP3.LUT P0, RZ, R45, 0xff, RZ, 0xc0, !PT ;  /* 0x000000ff2dff7812 */ /* 0x000fe4000780c0ff */
[----:B------:R-:W-:Y:S04]  /*4810*/  ISETP.NE.U32.AND P1, PT, R2, RZ, PT ;  /* 0x000000ff0200720c */ /* 0x000fe80003f25070 */
[----:B------:R-:W-:Y:S04]  /*4820*/  ISETP.NE.AND.EX P1, PT, R3, RZ, PT, P1 ;  /* 0x000000ff0300720c */ /* 0x000fe80003f25310 */
[----:B------:R-:W-:Y:S03]  /*4830*/  PLOP3.LUT P1, PT, P1, PT, PT, 0x8, 0x80 ;  /* 0x000000000080781c */ /* 0x000fe60000f2e170 */
[----:B------:R-:W-:Y:S11]  /*4840*/  @P0 FSETP.EQ.AND P1, PT, R27, RZ, PT ;  /* 0x000000ff1b00020b */ /* 0x000ff60003f22000 */
[----:B------:R-:W-:Y:S02]  /*4850*/  @!UPT UIADD3 URZ, UPT, UPT, URZ, URZ, URZ ;  /* 0x000000fffffff290 */ /* 0x000fe4000fffe0ff */
.L_x_81:
[----:B------:R-:W3:Y:S01]  /*4860*/  SYNCS.PHASECHK.TRANS64.TRYWAIT P2, [UR21+0x70], R9 ;  /* 0x00007009ff0075a7 */ /* 0x000ee20008041115 */
[----:B------:R-:W-:Y:S04]  /*4870*/  ELECT P0, URZ, PT ;  /* 0x0000000000ff782f */ /* 0x000fe80003800000 */
[----:B------:R-:W-:Y:S11]  /*4880*/  PLOP3.LUT P1, PT, P1, P0, PT, 0xf2, 0x2f ;  /* 0x00000000002f781c */ /* 0x000ff60000f21e72 */
[----:B------:R-:W-:Y:S02]  /*4890*/  @!UPT UIADD3 URZ, UPT, UPT, URZ, URZ, URZ ;  /* 0x000000fffffff290 */ /* 0x000fe4000fffe0ff */
[----:B------:R-:W-:Y:S05]  /*48a0*/  @!P1 IADD3 R8, P0, PT, R16, 0x580, RZ ;  /* 0x0000058010089810 */ /* 0x000fea0007f1e0ff */
[----:B--2---:R-:W-:Y:S01]  /*48b0*/  @!P1 IMAD.X R6, RZ, RZ, R17, P0 ;  /* 0x000000ffff069224 */ /* 0x004fe200000e0611 */
[----:B---3--:R-:W-:Y:S07]  /*48c0*/  @!P2 BRA `(.L_x_82) ;  /* 0x000000440010a947 */ /* 0x008fee0003800000 */
.L_x_171:
[----:B------:R-:W-:Y:S01]  /*48d0*/  @!P1 R2UR UR5, R8 ;  /* 0x00000000080592ca */ /* 0x000fe200000e0000 */
[----:B------:R-:W-:Y:S01]  /*48e0*/  VOTEU.ALL UP0, P1 ;  /* 0x0000000000ff7886 */ /* 0x000fe20000800000 */
[----:B------:R-:W-:Y:S01]  /*48f0*/  @!P1 R2UR UR4, R6 ;  /* 0x00000000060492ca */ /* 0x000fe200000e0000 */
[----:B--2---:R-:W-:Y:S01]  /*4900*/  @!P1 IMAD.MOV.U32 R0, RZ, RZ, 0x1000 ;  /* 0x00001000ff009424 */ /* 0x004fe200078e00ff */
[----:B------:R-:W-:Y:S01]  /*4910*/  UMOV UR6, 0x0 ;  /* 0x0000000000067882 */ /* 0x000fe20000000000 */
[----:B------:R-:W-:Y:S01]  /*4920*/  UMOV UR7, 0x10000000 ;  /* 0x1000000000077882 */ /* 0x000fe20000000000 */
[----:B------:R-:W-:Y:S01]  /*4930*/  @!UP0 UIADD3 UR32, UPT, UPT, UR21, 0x200, URZ ;  /* 0x0000020015208890 */ /* 0x000fe2000fffe0ff */
[----:B------:R-:W-:Y:S01]  /*4940*/  @!P1 IADD3 R8, P0, PT, R16, 0x580, RZ ;  /* 0x0000058010089810 */ /* 0x000fe20007f1e0ff */
[----:B------:R-:W-:Y:S04]  /*4950*/  VOTEU.ALL UP0, P1 ;  /* 0x0000000000ff7886 */ /* 0x000fe80000800000 */
[----:B------:R-:W-:Y:S02]  /*4960*/  @!P1 IMAD.X R6, RZ, RZ, R17, P0 ;  /* 0x000000ffff069224 */ /* 0x000fe400000e0611 */
[----:B------:R-:W-:Y:S02]  /*4970*/  IMAD.U32 R10, RZ, RZ, UR5 ;  /* 0x00000005ff0a7e24 */ /* 0x000fe4000f8e00ff */
[----:B------:R-:W-:Y:S03]  /*4980*/  IMAD.U32 R11, RZ, RZ, UR4 ;  /* 0x00000004ff0b7e24 */ /* 0x000fe6000f8e00ff */
[----:B------:R-:W-:Y:S02]  /*4990*/  @!P1 R2UR UR4, R10 ;  /* 0x000000000a0492ca */ /* 0x000fe400000e0000 */
[----:B------:R-:W-:Y:S11]  /*49a0*/  @!P1 R2UR UR5, R11 ;  /* 0x000000000b0592ca */ /* 0x000ff600000e0000 */
[----:B------:R-:W-:Y:S02]  /*49b0*/  @!UPT UIADD3 URZ, UPT, UPT, URZ, URZ, URZ ;  /* 0x000000fffffff290 */ /* 0x000fe4000fffe0ff */
[----:B------:R2:W-:Y:S01]  /*49c0*/  @!UP0 UTMALDG.3D [UR32], [UR4], desc[UR6] ;  /* 0x00000620040085b4 */ /* 0x0005e20008011000 */
[----:B------:R2:W-:Y:S01]  /*49d0*/  @!P1 SYNCS.ARRIVE.TRANS64.RED.A0TR RZ, [UR21+0x50], R0 ;  /* 0x00005000ffff99a7 */ /* 0x0005e20008300415 */
[----:B------:R-:W-:Y:S01]  /*49e0*/  SYNCS.ARRIVE.TRANS64.RED.A1T0 RZ, [UR40], RZ ;  /* 0x000000ffffff79a7 */ /* 0x000fe20008100428 */
[----:B------:R-:W3:Y:S02]  /*49f0*/  SYNCS.PHASECHK.TRANS64.TRYWAIT P2, [UR21+0x78], R9 ;  /* 0x00007809ff0075a7 */ /* 0x000ee40008041115 */
[----:B--23--:R-:W-:Y:S05]  /*4a00*/  @!P2 BRA `(.L_x_83) ;  /* 0x0000004000d8a947 */ /* 0x00cfea0003800000 */
.L_x_173:
        /* <DEDUP_REMOVED lines=8> */
[----:B------:R-:W-:Y:S01]  /*4a90*/  @!UP0 UIADD3 UR24, UPT, UPT, UR21, 0x1200, URZ ;  /* 0x0000120015188890 */ /* 0x000fe2000fffe0ff */
[----:B------:R-:W-:Y:S01]  /*4aa0*/  VOTEU.ALL UP0, P1 ;  /* 0x0000000000ff7886 */ /* 0x000fe20000800000 */
[----:B------:R-:W-:Y:S01]  /*4ab0*/  UMOV UR27, UR35 ;  /* 0x00000023001b7c82 */ /* 0x000fe20008000000 */
[----:B------:R-:W-:Y:S02]  /*4ac0*/  UMOV UR28, UR36 ;  /* 0x00000024001c7c82 */ /* 0x000fe40008000000 */
[----:B------:R-:W-:Y:S02]  /*4ad0*/  IMAD.U32 R10, RZ, RZ, UR5 ;  /* 0x00000005ff0a7e24 */ /* 0x000fe4000f8e00ff */
[----:B------:R-:W-:Y:S02]  /*4ae0*/  IMAD.U32 R11, RZ, RZ, UR4 ;  /* 0x00000004ff0b7e24 */ /* 0x000fe4000f8e00ff */
[----:B------:R-:W-:Y:S01]  /*4af0*/  @!P1 IMAD.X R6, RZ, RZ, R17, P0 ;  /* 0x000000ffff069224 */ /* 0x000fe200000e0611 */
        /* <DEDUP_REMOVED lines=8> */
.L_x_175:
[----:B------:R-:W-:Y:S01]  /*4b80*/  @!P1 R2UR UR5, R8 ;  /* 0x00000000080592ca */ /* 0x000fe200000e0000 */
[----:B------:R-:W-:Y:S01]  /*4b90*/  VOTEU.ALL UP0, P1 ;  /* 0x0000000000ff7886 */ /* 0x000fe20000800000 */
[----:B------:R-:W-:Y:S01]  /*4ba0*/  @!P1 R2UR UR4, R6 ;  /* 0x00000000060492ca */ /* 0x000fe200000e0000 */
[----:B--2---:R-:W-:Y:S01]  /*4bb0*/  @!P1 IMAD.MOV.U32 R0, RZ, RZ, 0x1000 ;  /* 0x00001000ff009424 */ /* 0x004fe200078e00ff */
[----:B------:R-:W-:Y:S01]  /*4bc0*/  UMOV UR6, 0x0 ;  /* 0x0000000000067882 */ /* 0x000fe20000000000 */
[----:B------:R-:W-:Y:S01]  /*4bd0*/  UMOV UR7, 0x10000000 ;  /* 0x1000000000077882 */ /* 0x000fe20000000000 */
[----:B------:R-:W-:Y:S01]  /*4be0*/  @!UP0 UIADD3 UR18, UPT, UPT, UR34, 0x40, URZ ;  /* 0x0000004022128890 */ /* 0x000fe2000fffe0ff */
[----:B------:R-:W-:Y:S01]  /*4bf0*/  VIADD R14, R14, 0x1 ;  /* 0x000000010e0e7836 */ /* 0x000fe20000000000 */
[----:B------:R-:W-:Y:S01]  /*4c00*/  @!UP0 UIADD3 UR16, UPT, UPT, UR21, 0x2200, URZ ;  /* 0x0000220015108890 */ /* 0x000fe2000fffe0ff */
[----:B------:R-:W-:Y:S01]  /*4c10*/  VOTEU.ALL UP0, P1 ;  /* 0x0000000000ff7886 */ /* 0x000fe20000800000 */
[----:B------:R-:W-:Y:S01]  /*4c20*/  UMOV UR19, UR35 ;  /* 0x0000002300137c82 */ /* 0x000fe20008000000 */
[----:B------:R-:W-:Y:S02]  /*4c30*/  UMOV UR20, UR36 ;  /* 0x0000002400147c82 */ /* 0x000fe40008000000 */
        /* <DEDUP_REMOVED lines=10> */
.L_x_177:
[----:B------:R-:W-:Y:S01]  /*4ce0*/  @!P1 IADD3 R6, P0, PT, R16, 0x580, RZ ;  /* 0x0000058010069810 */ /* 0x000fe20007f1e0ff */
[----:B------:R-:W-:Y:S01]  /*4cf0*/  VOTEU.ALL UP0, P1 ;  /* 0x0000000000ff7886 */ /* 0x000fe20000800000 */
[----:B------:R-:W-:Y:S01]  /*4d00*/  UMOV UR6, 0x0 ;  /* 0x0000000000067882 */ /* 0x000fe20000000000 */
[----:B------:R-:W-:Y:S01]  /*4d10*/  UMOV UR7, 0x10000000 ;  /* 0x1000000000077882 */ /* 0x000fe20000000000 */
[----:B------:R-:W-:Y:S01]  /*4d20*/  @!P1 R2UR UR5, R6 ;  /* 0x00000000060592ca */ /* 0x000fe200000e0000 */
[----:B--2---:R-:W-:Y:S01]  /*4d30*/  @!P1 IMAD.X R0, RZ, RZ, R17, P0 ;  /* 0x000000ffff009224 */ /* 0x004fe200000e0611 */
[----:B------:R-:W-:Y:S01]  /*4d40*/  @!UP0 UIADD3 UR10, UPT, UPT, UR34, 0x60, URZ ;  /* 0x00000060220a8890 */ /* 0x000fe2000fffe0ff */
[----:B------:R-:W-:Y:S01]  /*4d50*/  R2UR UR18, R47 ;  /* 0x000000002f1272ca */ /* 0x000fe200000e0000 */
[----:B------:R-:W-:Y:S01]  /*4d60*/  @!UP0 UIADD3 UR8, UPT, UPT, UR21, 0x3200, URZ ;  /* 0x0000320015088890 */ /* 0x000fe2000fffe0ff */
[----:B------:R-:W-:Y:S01]  /*4d70*/  R2UR UR16, R48 ;  /* 0x00000000301072ca */ /* 0x000fe200000e0000 */
[----:B------:R-:W-:Y:S01]  /*4d80*/  @!UP0 UIADD3 UR9, UPT, UPT, UR21, 0x68, URZ ;  /* 0x0000006815098890 */ /* 0x000fe2000fffe0ff */
[----:B------:R-:W-:Y:S01]  /*4d90*/  @!P1 R2UR UR4, R0 ;  /* 0x00000000000492ca */ /* 0x000fe200000e0000 */
[----:B------:R-:W-:Y:S01]  /*4da0*/  VOTEU.ALL UP0, P1 ;  /* 0x0000000000ff7886 */ /* 0x000fe20000800000 */
[----:B------:R-:W-:Y:S01]  /*4db0*/  UMOV UR11, UR35 ;  /* 0x00000023000b7c82 */ /* 0x000fe20008000000 */
[----:B------:R-:W-:Y:S01]  /*4dc0*/  UMOV UR12, UR36 ;  /* 0x00000024000c7c82 */ /* 0x000fe20008000000 */
[C---:B------:R-:W-:Y:S01]  /*4dd0*/  ISETP.NE.AND P0, PT, R14.reuse, 0x2, PT ;  /* 0x000000020e00780c */ /* 0x040fe20003f05270 */
[----:B------:R-:W-:Y:S01]  /*4de0*/  UPLOP3.LUT UP3, UPT, UPT, UPT, UPT, 0x80, 0x8 ;  /* 0x000000000008789c */ /* 0x000fe20003f6f070 */
[----:B------:R-:W-:Y:S01]  /*4df0*/  IMAD.U32 R8, RZ, RZ, UR5 ;  /* 0x00000005ff087e24 */ /* 0x000fe2000f8e00ff */
[----:B------:R-:W-:Y:S01]  /*4e00*/  LOP3.LUT R15, R15, 0x1, RZ, 0x3c, !PT ;  /* 0x000000010f0f7812 */ /* 0x000fe200078e3cff */
[----:B------:R-:W-:Y:S01]  /*4e10*/  UMOV UR36, UR29 ;  /* 0x0000001d00247c82 */ /* 0x000fe20008000000 */
[----:B------:R-:W-:Y:S01]  /*4e20*/  SEL R0, RZ, 0x1, P0 ;  /* 0x00000001ff007807 */ /* 0x000fe20000000000 */
[----:B------:R-:W-:Y:S01]  /*4e30*/  UIADD3 UR20, UPT, UPT, UR13, UR18, URZ ;  /* 0x000000120d147290 */ /* 0x000fe2000fffe0ff */
[----:B------:R-:W-:Y:S01]  /*4e40*/  SEL R14, R14, RZ, P0 ;  /* 0x000000ff0e0e7207 */ /* 0x000fe20000000000 */
[----:B------:R-:W-:Y:S01]  /*4e50*/  UIADD3 UR16, UPT, UPT, UR14, UR16, URZ ;  /* 0x000000100e107290 */ /* 0x000fe2000fffe0ff */
[----:B------:R-:W-:Y:S01]  /*4e60*/  IMAD.U32 R9, RZ, RZ, UR4 ;  /* 0x00000004ff097e24 */ /* 0x000fe2000f8e00ff */
[----:B------:R-:W-:Y:S02]  /*4e70*/  @!P1 R2UR UR4, R8 ;  /* 0x00000000080492ca */ /* 0x000fe400000e0000 */
[----:B------:R-:W-:Y:S02]  /*4e80*/  LOP3.LUT R13, R13, R0, RZ, 0x3c, !PT ;  /* 0x000000000d0d7212 */ /* 0x000fe400078e3cff */
[----:B------:R-:W-:Y:S11]  /*4e90*/  @!P1 R2UR UR5, R9 ;  /* 0x00000000090592ca */ /* 0x000ff600000e0000 */
[----:B------:R-:W-:Y:S02]  /*4ea0*/  @!UPT UIADD3 URZ, UPT, UPT, URZ, URZ, URZ ;  /* 0x000000fffffff290 */ /* 0x000fe4000fffe0ff */
[----:B------:R2:W-:Y:S01]  /*4eb0*/  @!UP0 UTMALDG.3D [UR8], [UR4], desc[UR6] ;  /* 0x00000608040085b4 */ /* 0x0005e20008011000 */
[----:B------:R2:W-:Y:S01]  /*4ec0*/  @!P1 SYNCS.ARRIVE.TRANS64.RED.A0TR RZ, [UR21+0x68], R7 ;  /* 0x00006807ffff99a7 */ /* 0x0005e20008300415 */
[----:B------:R-:W-:Y:S01]  /*4ed0*/  SYNCS.ARRIVE.TRANS64.RED.A1T0 RZ, [UR37], RZ ;  /* 0x000000ffffff79a7 */ /* 0x000fe20008100425 */
[----:B------:R-:W-:Y:S05]  /*4ee0*/  BRA.U UP1, `(.L_x_86) ;  /* 0xfffffff101707547 */ /* 0x000fea000b83ffff */
[----:B------:R-:W-:-:S04]  /*4ef0*/  SHF.L.U32 R2, R15, 0x1f, RZ ;  /* 0x0000001f0f027819 */ /* 0x000fc800000006ff */
[----:B------:R-:W3:Y:S02]  /*4f00*/  SYNCS.PHASECHK.TRANS64.TRYWAIT P0, [UR21+0x70], R2 ;  /* 0x00007002ff0075a7 */ /* 0x000ee40008001115 */
[----:B---3--:R-:W-:Y:S05]  /*4f10*/  @!P0 BRA `(.L_x_87) ;  /* 0x0000003c00dc8947 */ /* 0x008fea0003800000 */
.L_x_179:
[----:B------:R-:W4:Y:S02]  /*4f20*/  SYNCS.PHASECHK.TRANS64.TRYWAIT P0, [UR21+0x78], R2 ;  /* 0x00007802ff0075a7 */ /* 0x000f240008001115 */
[----:B----4-:R-:W-:Y:S05]  /*4f30*/  @!P0 BRA `(.L_x_88) ;  /* 0x0000003c00ec8947 */ /* 0x010fea0003800000 */
.L_x_181:
[----:B------:R-:W4:Y:S02]  /*4f40*/  SYNCS.PHASECHK.TRANS64.TRYWAIT P0, [UR21+0x80], R2 ;  /* 0x00008002ff0075a7 */ /* 0x000f240008001115 */
[----:B----4-:R-:W-:Y:S05]  /*4f50*/  @!P0 BRA `(.L_x_89) ;  /* 0x0000003c00fc8947 */ /* 0x010fea0003800000 */
.L_x_183:
[----:B---3--:R-:W-:-:S07]  /*4f60*/  MOV R0, UR21 ;  /* 0x0000001500007c02 */ /* 0x008fce0008000f00 */
.L_x_90:
[----:B---3--:R-:W-:-:S04]  /*4f70*/  SHF.L.U32 R2, R15, 0x1f, RZ ;  /* 0x0000001f0f027819 */ /* 0x008fc800000006ff */
[----:B------:R3:W4:Y:S03]  /*4f80*/  SYNCS.PHASECHK.TRANS64.TRYWAIT P0, [R0+URZ+0x88], R2 ;  /* 0x00008802000075a7 */ /* 0x00072600080011ff */
[----:B----4-:R-:W-:Y:S05]  /*4f90*/  @!P0 NANOSLEEP.SYNCS 0x989680 ;  /* 0x009896800000895d */ /* 0x010fea0003900000 */
[----:B------:R-:W4:Y:S02]  /*4fa0*/  @!P0 SYNCS.PHASECHK.TRANS64 P0, [R0+URZ+0x88], R2 ;  /* 0x00008802000085a7 */ /* 0x000f2400080010ff */
[----:B-12-4-:R-:W-:Y:S05]  /*4fb0*/  @P0 EXIT ;  /* 0x000000000000094d */ /* 0x016fea0003800000 */
[----:B------:R-:W-:Y:S05]  /*4fc0*/  BRA `(.L_x_90) ;  /* 0xfffffffc00e87947 */ /* 0x000fea000383ffff */
.L_x_75:
[----:B------:R-:W-:-:S06]  /*4fd0*/  UISETP.GE.AND UP0, UPT, UR17, 0x4, UPT ;  /* 0x000000041100788c */ /* 0x000fcc000bf06270 */
[----:B------:R-:W-:-:S13]  /*4fe0*/  PLOP3.LUT P0, PT, PT, PT, UP0, 0x80, 0x8 ;  /* 0x000000000008781c */ /* 0x000fda0003f0f008 */
[----:B------:R-:W-:Y:S05]  /*4ff0*/  @!P0 EXIT ;  /* 0x000000000000894d */ /* 0x000fea0003800000 */
[----:B------:R-:W1:Y:S08]  /*5000*/  S2UR UR4, SR_CgaCtaId ;  /* 0x00000000000479c3 */ /* 0x000e700000008800 */
[----:B------:R-:W-:Y:S01]  /*5010*/  BAR.SYNC.DEFER_BLOCKING 0x6, 0xa0 ;  /* 0x0182800000007b1d */ /* 0x000fe20000010000 */
[C---:B------:R-:W-:Y:S01]  /*5020*/  IMAD.SHL.U32 R3, R57.reuse, 0x20, RZ ;  /* 0x0000002039037824 */ /* 0x040fe200078e00ff */
[C---:B------:R-:W-:Y:S01]  /*5030*/  LOP3.LUT P0, RZ, R57.reuse, 0x4, RZ, 0xc0, !PT ;  /* 0x0000000439ff7812 */ /* 0x040fe2000780c0ff */
[C---:B------:R-:W-:Y:S01]  /*5040*/  IMAD.SHL.U32 R2, R57.reuse, 0x10, RZ ;  /* 0x0000001039027824 */ /* 0x040fe200078e00ff */
[----:B------:R-:W-:Y:S01]  /*5050*/  CS2R R52, SRZ ;  /* 0x0000000000347805 */ /* 0x000fe2000001ff00 */
[----:B------:R-:W-:Y:S01]  /*5060*/  IMAD.SHL.U32 R44, R57, 0x4, RZ ;  /* 0x00000004392c7824 */ /* 0x000fe200078e00ff */
[----:B------:R-:W-:-:S02]  /*5070*/  UMOV UR44, 0x400 ;  /* 0x00000400002c7882 */ /* 0x000fc40000000000 */
[----:B------:R-:W2:Y:S01]  /*5080*/  LDC.64 R42, c[0x0][0x8b0] ;  /* 0x00022c00ff2a7b82 */ /* 0x000ea20000000a00 */
[----:B------:R-:W-:Y:S01]  /*5090*/  LOP3.LUT R4, R3, 0xc0, RZ, 0xc0, !PT ;  /* 0x000000c003047812 */ /* 0x000fe200078ec0ff */
[----:B------:R-:W-:Y:S01]  /*50a0*/  IMAD.U32 R23, R57, 0x10000, RZ ;  /* 0x0001000039177824 */ /* 0x000fe200078e00ff */
[----:B------:R-:W-:Y:S01]  /*50b0*/  LOP3.LUT R2, R2, 0x600, RZ, 0xc0, !PT ;  /* 0x0000060002027812 */ /* 0x000fe200078ec0ff */
[----:B------:R-:W-:Y:S01]  /*50c0*/  IMAD.MOV.U32 R56, RZ, RZ, 0x20 ;  /* 0x00000020ff387424 */ /* 0x000fe200078e00ff */
[----:B------:R-:W-:Y:S01]  /*50d0*/  LOP3.LUT R44, R4, 0x18, R44, 0xf8, !PT ;  /* 0x00000018042c7812 */ /* 0x000fe200078ef82c */
[----:B------:R-:W-:Y:S01]  /*50e0*/  IMAD.MOV.U32 R55, RZ, RZ, 0x1 ;  /* 0x00000001ff377424 */ /* 0x000fe200078e00ff */
[----:B------:R-:W-:Y:S01]  /*50f0*/  SHF.R.U32.HI R4, RZ, 0x1, R57 ;  /* 0x00000001ff047819 */ /* 0x000fe20000011639 */
[----:B------:R-:W3:Y:S01]  /*5100*/  LDC.64 R40, c[0x0][0x8a8] ;  /* 0x00022a00ff287b82 */ /* 0x000ee20000000a00 */
[--C-:B------:R-:W-:Y:S01]  /*5110*/  LOP3.LUT R2, R2, 0x20, R3.reuse, 0xf8, !PT ;  /* 0x0000002002027812 */ /* 0x100fe200078ef803 */
[----:B------:R-:W-:Y:S01]  /*5120*/  IMAD.MOV.U32 R22, RZ, RZ, RZ ;  /* 0x000000ffff167224 */ /* 0x000fe200078e00ff */
[----:B------:R-:W-:Y:S01]  /*5130*/  LOP3.LUT R23, R23, 0x600000, RZ, 0xc0, !PT ;  /* 0x0060000017177812 */ /* 0x000fe200078ec0ff */
[----:B------:R-:W-:Y:S01]  /*5140*/  IMAD.MOV.U32 R54, RZ, RZ, RZ ;  /* 0x000000ffff367224 */ /* 0x000fe200078e00ff */
[----:B------:R-:W-:Y:S01]  /*5150*/  LOP3.LUT R44, R44, 0x8, R4, 0x78, !PT ;  /* 0x000000082c2c7812 */ /* 0x000fe200078e7804 */
[----:B------:R-:W4:Y:S01]  /*5160*/  LDCU UR59, c[0x0][0x370] ;  /* 0x00006e00ff3b77ac */ /* 0x000f220008000800 */
[----:B------:R-:W-:-:S02]  /*5170*/  LOP3.LUT R2, R2, 0x100, R3, 0xf8, !PT ;  /* 0x0000010002027812 */ /* 0x000fc400078ef803 */
[----:B------:R-:W-:Y:S01]  /*5180*/  LOP3.LUT R57, R57, 0x60, RZ, 0xc0, !PT ;  /* 0x0000006039397812 */ /* 0x000fe200078ec0ff */
[----:B-1----:R-:W-:Y:S01]  /*5190*/  ULEA UR44, UR4, UR44, 0x18 ;  /* 0x0000002c042c7291 */ /* 0x002fe2000f8ec0ff */
[----:B------:R-:W-:Y:S01]  /*51a0*/  LOP3.LUT R44, R2, R44, RZ, 0xfc, !PT ;  /* 0x0000002c022c7212 */ /* 0x000fe200078efcff */
[----:B------:R-:W1:Y:S01]  /*51b0*/  LDCU UR43, c[0x0][0xb0c] ;  /* 0x00016180ff2b77ac */ /* 0x000e620008000800 */
[----:B------:R-:W-:Y:S01]  /*51c0*/  SEL R56, R56, 0xffffffe0, !P0 ;  /* 0xffffffe038387807 */ /* 0x000fe20004000000 */
[----:B------:R-:W-:Y:S01]  /*51d0*/  UIADD3 UR4, UPT, UPT, UR44, 0x200, URZ ;  /* 0x000002002c047890 */ /* 0x000fe2000fffe0ff */
[----:B------:R-:W1:Y:S04]  /*51e0*/  LDCU UR39, c[0x0][0xb30] ;  /* 0x00016600ff2777ac */ /* 0x000e680008000800 */
[----:B------:R-:W4:Y:S01]  /*51f0*/  LDS R0, [UR44+0x150] ;  /* 0x0001502cff007984 */ /* 0x000f220008000800 */
[----:B------:R-:W-:Y:S01]  /*5200*/  IMAD.U32 R50, RZ, RZ, UR4 ;  /* 0x00000004ff327e24 */ /* 0x000fe2000f8e00ff */
[----:B------:R-:W1:Y:S01]  /*5210*/  LDCU.64 UR56, c[0x0][0x888] ;  /* 0x00011100ff3877ac */ /* 0x000e620008000a00 */
[----:B------:R-:W1:Y:S01]  /*5220*/  LDCU.64 UR40, c[0x0][0xb28] ;  /* 0x00016500ff2877ac */ /* 0x000e620008000a00 */
[----:B------:R-:W1:Y:S01]  /*5230*/  LDCU.64 UR62, c[0x0][0x890] ;  /* 0x00011200ff3e77ac */ /* 0x000e620008000a00 */
[----:B------:R-:W1:Y:S01]  /*5240*/  LDCU.128 UR52, c[0x0][0xb10] ;  /* 0x00016200ff3477ac */ /* 0x000e620008000c00 */
[----:B------:R-:W1:Y:S01]  /*5250*/  LDCU UR58, c[0x0][0x374] ;  /* 0x00006e80ff3a77ac */ /* 0x000e620008000800 */
[----:B------:R-:W-:Y:S01]  /*5260*/  UMOV UR47, URZ ;  /* 0x000000ff002f7c82 */ /* 0x000fe20008000000 */
[----:B------:R-:W-:Y:S01]  /*5270*/  UMOV UR46, URZ ;  /* 0x000000ff002e7c82 */ /* 0x000fe20008000000 */
[----:B-1234-:R-:W-:-:S07]  /*5280*/  IMAD.IADD R23, R0, 0x1, R23 ;  /* 0x0000000100177824 */ /* 0x01efce00078e0217 */
.L_x_134:
[C---:B------:R-:W-:Y:S02]  /*5290*/  LEA R3, R52.reuse, UR44, 0x3 ;  /* 0x0000002c34037c11 */ /* 0x040fe4000f8e18ff */
[----:B------:R-:W-:Y:S02]  /*52a0*/  SHF.L.U32 R0, R53, 0x1f, RZ ;  /* 0x0000001f35007819 */ /* 0x000fe400000006ff */
[----:B-1----:R-:W-:Y:S02]  /*52b0*/  LEA R4, R52, UR44, 0x4 ;  /* 0x0000002c34047c11 */ /* 0x002fe4000f8e20ff */
[----:B------:R-:W1:Y:S02]  /*52c0*/  SYNCS.PHASECHK.TRANS64.TRYWAIT P0, [R3+URZ+0xa0], R0 ;  /* 0x0000a000030075a7 */ /* 0x000e6400080011ff */
[----:B-12---:R-:W-:Y:S05]  /*52d0*/  @!P0 BRA `(.L_x_91) ;  /* 0x0000003c00348947 */ /* 0x006fea0003800000 */
.L_x_184:
        /* <DEDUP_REMOVED lines=8> */
[----:B--2---:R-:W-:Y:S11]  /*5360*/  LOP3.LUT P0, RZ, R6, 0x1, RZ, 0xc0, !PT ;  /* 0x0000000106ff7812 */ /* 0x004ff6000780c0ff */
[----:B------:R-:W-:Y:S02]  /*5370*/  @!UPT UIADD3 URZ, UPT, UPT, URZ, URZ, URZ ;  /* 0x000000fffffff290 */ /* 0x000fe4000fffe0ff */
[----:B---3--:R-:W-:Y:S01]  /*5380*/  VOTEU.ANY UP1, P0 ;  /* 0x0000000000ff7886 */ /* 0x008fe20000020100 */
[----:B------:R-:W-:Y:S01]  /*5390*/  PLOP3.LUT P0, PT, PT, PT, UP1, 0x80, 0x8 ;  /* 0x000000000008781c */ /* 0x000fe20003f0f018 */
[----:B------:R-:W-:Y:S11]  /*53a0*/  UP2UR UR61, UPR, URZ, 0x2 ;  /* 0x00000002ff3d7883 */ /* 0x000ff60008000000 */
[----:B------:R-:W-:Y:S01]  /*53b0*/  @!UPT UIADD3 URZ, UPT, UPT, URZ, URZ, URZ ;  /* 0x000000fffffff290 */ /* 0x000fe2000fffe0ff */
[----:B-1----:R-:W-:Y:S02]  /*53c0*/  @P0 SHF.R.U32.HI R0, RZ, 0x10, R5 ;  /* 0x00000010ff000819 */ /* 0x002fe40000011605 */
        /* <DEDUP_REMOVED lines=12> */
[----:B------:R-:W2:Y:S01]  /*5490*/  LDCU UR12, c[0x0][0xb20] ;  /* 0x00016400ff0c77ac */ /* 0x000ea20008000800 */
[----:B------:R-:W-:Y:S02]  /*54a0*/  UIMAD.WIDE.U32 UR4, UR58, UR55, URZ ;  /* 0x000000373a0472a5 */ /* 0x000fe4000f8e00ff */
[----:B------:R-:W-:Y:S02]  /*54b0*/  UIMAD.WIDE.U32 UR6, UR59, UR52, URZ ;  /* 0x000000343b0672a5 */ /* 0x000fe4000f8e00ff */
[----:B------:R-:W-:Y:S02]  /*54c0*/  UISETP.NE.AND UP0, UPT, UR54, 0x1, UPT ;  /* 0x000000013600788c */ /* 0x000fe4000bf05270 */
[----:B------:R-:W-:Y:S02]  /*54d0*/  UIMAD.WIDE.U32 UR8, UR37, UR55, URZ ;  /* 0x00000037250872a5 */ /* 0x000fe4000f8e00ff */
[----:B------:R-:W-:Y:S02]  /*54e0*/  UIMAD.WIDE.U32 UR10, UR38, UR52, URZ ;  /* 0x00000034260a72a5 */ /* 0x000fe4000f8e00ff */
[----:B------:R-:W-:Y:S02]  /*54f0*/  UISETP.NE.AND UP1, UPT, UR43, 0x1, UPT ;  /* 0x000000012b00788c */ /* 0x000fe4000bf25270 */
[----:B------:R-:W-:Y:S01]  /*5500*/  UISETP.NE.AND UP2, UPT, UR42, 0x1, UPT ;  /* 0x000000012a00788c */ /* 0x000fe2000bf45270 */
[----:B------:R-:W-:Y:S02]  /*5510*/  UMOV UR4, UR5 ;  /* 0x0000000500047c82 */ /* 0x000fe40008000000 */
[----:B--2---:R-:W-:Y:S03]  /*5520*/  USHF.R.U32.HI UR5, URZ, UR12, UR4 ;  /* 0x0000000cff057299 */ /* 0x004fe60008011604 */
[----:B------:R-:W-:Y:S02]  /*5530*/  UMOV UR4, UR7 ;  /* 0x0000000700047c82 */ /* 0x000fe40008000000 */
[----:B------:R-:W-:Y:S02]  /*5540*/  USHF.R.U32.HI UR7, URZ, UR53, UR4 ;  /* 0x00000035ff077299 */ /* 0x000fe40008011604 */
[----:B------:R-:W-:Y:S02]  /*5550*/  USEL UR4, UR58, UR5, !UP0 ;  /* 0x000000053a047287 */ /* 0x000fe4000c000000 */
[----:B------:R-:W-:Y:S01]  /*5560*/  USEL UR7, UR59, UR7, !UP1 ;  /* 0x000000073b077287 */ /* 0x000fe2000c800000 */
[----:B------:R-:W-:Y:S01]  /*5570*/  UMOV UR5, UR9 ;  /* 0x0000000900057c82 */ /* 0x000fe20008000000 */
[----:B------:R-:W-:Y:S02]  /*5580*/  UIMAD.WIDE.U32 UR8, UR4, UR40, URZ ;  /* 0x00000028040872a5 */ /* 0x000fe4000f8e00ff */
[----:B------:R-:W-:Y:S03]  /*5590*/  USHF.R.U32.HI UR6, URZ, UR12, UR5 ;  /* 0x0000000cff067299 */ /* 0x000fe60008011605 */
[----:B------:R-:W-:Y:S01]  /*55a0*/  UMOV UR5, UR11 ;  /* 0x0000000b00057c82 */ /* 0x000fe20008000000 */
[----:B------:R-:W-:Y:S02]  /*55b0*/  UIMAD.WIDE.U32 UR10, UR7, UR40, URZ ;  /* 0x00000028070a72a5 */ /* 0x000fe4000f8e00ff */
[----:B------:R-:W-:Y:S02]  /*55c0*/  USHF.R.U32.HI UR12, URZ, UR53, UR5 ;  /* 0x00000035ff0c7299 */ /* 0x000fe40008011605 */
[----:B------:R-:W-:Y:S01]  /*55d0*/  USEL UR6, UR37, UR6, !UP0 ;  /* 0x0000000625067287 */ /* 0x000fe2000c000000 */
[----:B------:R-:W-:Y:S02]  /*55e0*/  UMOV UR5, UR9 ;  /* 0x0000000900057c82 */ /* 0x000fe40008000000 */
[----:B------:R-:W-:Y:S01]  /*55f0*/  UMOV UR10, UR11 ;  /* 0x0000000b000a7c82 */ /* 0x000fe20008000000 */
[----:B------:R-:W-:Y:S02]  /*5600*/  @UP2 USHF.R.U32.HI UR4, URZ, UR41, UR5 ;  /* 0x00000029ff042299 */ /* 0x000fe40008011605 */
[----:B------:R-:W-:Y:S02]  /*5610*/  @UP2 USHF.R.U32.HI UR7, URZ, UR41, UR10 ;  /* 0x00000029ff072299 */ /* 0x000fe4000801160a */
[----:B------:R-:W-:Y:S02]  /*5620*/  UIMAD UR4, UR42, UR4, URZ ;  /* 0x000000042a0472a4 */ /* 0x000fe4000f8e02ff */
        /* <DEDUP_REMOVED lines=8> */
[----:B------:R-:W-:Y:S02]  /*56b0*/  USEL UR11, UR6, UR4, !UP2 ;  /* 0x00000004060b7287 */ /* 0x000fe4000d000000 */
[----:B------:R-:W-:Y:S02]  /*56c0*/  UIADD3 UR8, UPT, UPT, -UR5, URZ, URZ ;  /* 0x000000ff05087290 */ /* 0x000fe4000fffe1ff */
[----:B------:R-:W-:Y:S01]  /*56d0*/  UIADD3 UR10, UPT, UPT, -UR11, URZ, URZ ;  /* 0x000000ff0b0a7290 */ /* 0x000fe2000fffe1ff */
[----:B------:R-:W-:Y:S01]  /*56e0*/  @!UP0 UMOV UR4, UR9 ;  /* 0x0000000900048c82 */ /* 0x000fe20008000000 */
[----:B------:R-:W-:Y:S02]  /*56f0*/  UIADD3 UR9, UPT, UPT, -UR6, URZ, URZ ;  /* 0x000000ff06097290 */ /* 0x000fe4000fffe1ff */
[----:B------:R-:W-:Y:S02]  /*5700*/  @!UP0 USHF.R.U32.HI UR4, URZ, UR41, UR4 ;  /* 0x00000029ff048299 */ /* 0x000fe40008011604 */
[----:B------:R-:W-:Y:S02]  /*5710*/  UIMAD UR10, UR42, UR10, UR6 ;  /* 0x0000000a2a0a72a4 */ /* 0x000fe4000f8e0206 */
[----:B------:R-:W-:Y:S04]  /*5720*/  @!UP0 USEL UR4, UR5, UR4, !UP2 ;  /* 0x0000000405048287 */ /* 0x000fe8000d000000 */
[----:B------:R-:W-:Y:S02]  /*5730*/  @!UP0 UIMAD UR10, UR7, UR10, UR4 ;  /* 0x0000000a070a82a4 */ /* 0x000fe4000f8e0204 */
[----:B------:R-:W-:Y:S02]  /*5740*/  @!UP0 UIADD3 UR11, UPT, UPT, UR11, -UR4, URZ ;  /* 0x800000040b0b8290 */ /* 0x000fe4000fffe0ff */
[----:B------:R-:W-:Y:S02]  /*5750*/  UIMAD UR7, UR43, UR8, UR38 ;  /* 0x000000082b0772a4 */ /* 0x000fe4000f8e0226 */
[----:B------:R-:W-:Y:S02]  /*5760*/  @!UP0 UIMAD UR6, UR11, UR42, UR5 ;  /* 0x0000002a0b0682a4 */ /* 0x000fe4000f8e0205 */
[----:B------:R-:W-:Y:S01]  /*5770*/  UIMAD UR4, UR54, UR9, UR37 ;  /* 0x00000009360472a4 */ /* 0x000fe2000f8e0225 */
[----:B------:R-:W-:Y:S02]  /*5780*/  @!UP0 UMOV UR5, UR10 ;  /* 0x0000000a00058c82 */ /* 0x000fe40008000000 */
[----:B------:R-:W-:Y:S02]  /*5790*/  UIMAD UR38, UR5, UR43, UR7 ;  /* 0x0000002b052672a4 */ /* 0x000fe4000f8e0207 */
[----:B------:R-:W-:Y:S11]  /*57a0*/  UIMAD UR37, UR6, UR54, UR4 ;  /* 0x00000036062572a4 */ /* 0x000ff6000f8e0204 */
[----:B------:R-:W-:Y:S01]  /*57b0*/  @!UPT UIADD3 URZ, UPT, UPT, URZ, URZ, URZ ;  /* 0x000000fffffff290 */ /* 0x000fe2000fffe0ff */
.L_x_92:
[----:B------:R-:W-:Y:S01]  /*57c0*/  UISETP.NE.AND UP0, UPT, UR39, 0x1, UPT ;  /* 0x000000012700788c */ /* 0x000fe2000bf05270 */
[----:B------:R-:W-:Y:S01]  /*57d0*/  LOP3.LUT P0, RZ, R50, 0x1b0, RZ, 0xc0, !PT ;  /* 0x000001b032ff7812 */ /* 0x000fe2000780c0ff */
[----:B------:R-:W-:Y:S01]  /*57e0*/  USHF.L.U32 UR50, UR16, 0x6, URZ ;  /* 0x0000000610327899 */ /* 0x000fe200080006ff */
[----:B------:R-:W-:Y:S01]  /*57f0*/  BSSY.RECONVERGENT B6, `(.L_x_93) ;  /* 0x0000034000067945 */ /* 0x000fe20003800200 */
[----:B------:R-:W-:Y:S01]  /*5800*/  USHF.L.U32 UR49, UR20, 0x7, URZ ;  /* 0x0000000714317899 */ /* 0x000fe200080006ff */
[----:B------:R-:W-:Y:S06]  /*5810*/  IADD3 R52, PT, PT, R52, 0x1, RZ ;  /* 0x0000000134347810 */ /* 0x000fec0007ffe0ff */
[----:B------:R-:W2:Y:S01]  /*5820*/  @!UP0 LDCU.128 UR12, c[0x0][0xb10] ;  /* 0x00016200ff0c87ac */ /* 0x000ea20008000c00 */
[----:B------:R-:W3:Y:S01]  /*5830*/  @!UP0 LDCU UR5, c[0x0][0xb0c] ;  /* 0x00016180ff0587ac */ /* 0x000ee20008000800 */
[----:B------:R-:W4:Y:S01]  /*5840*/  @!UP0 LDCU UR10, c[0x0][0xb20] ;  /* 0x00016400ff0a87ac */ /* 0x000f220008000800 */
[----:B--2---:R-:W-:Y:S02]  /*5850*/  UIMAD.WIDE.U32 UR8, UR38, UR12, URZ ;  /* 0x0000000c260872a5 */ /* 0x004fe4000f8e00ff */
[----:B------:R-:W-:Y:S02]  /*5860*/  UIMAD.WIDE.U32 UR6, UR37, UR15, URZ ;  /* 0x0000000f250672a5 */ /* 0x000fe4000f8e00ff */
[----:B------:R-:W-:Y:S03]  /*5870*/  @!UP0 UISETP.NE.AND UP1, UPT, UR14, 0x1, UPT ;  /* 0x000000010e00888c */ /* 0x000fe6000bf25270 */
[----:B------:R-:W-:Y:S01]  /*5880*/  @!UP0 UMOV UR4, UR9 ;  /* 0x0000000900048c82 */ /* 0x000fe20008000000 */
[----:B---3--:R-:W-:Y:S02]  /*5890*/  @!UP0 UISETP.NE.AND UP2, UPT, UR5, 0x1, UPT ;  /* 0x000000010500888c */ /* 0x008fe4000bf45270 */
[----:B------:R-:W-:Y:S01]  /*58a0*/  @!UP0 USHF.R.U32.HI UR4, URZ, UR13, UR4 ;  /* 0x0000000dff048299 */ /* 0x000fe20008011604 */
[----:B------:R-:W-:Y:S02]  /*58b0*/  @!UP0 UMOV UR6, UR7 ;  /* 0x0000000700068c82 */ /* 0x000fe40008000000 */
[----:B----4-:R-:W-:Y:S02]  /*58c0*/  @!UP0 USHF.R.U32.HI UR6, URZ, UR10, UR6 ;  /* 0x0000000aff068299 */ /* 0x010fe40008011606 */
[----:B------:R-:W-:Y:S02]  /*58d0*/  @!UP0 USEL UR7, UR38, UR4, !UP2 ;  /* 0x0000000426078287 */ /* 0x000fe4000d000000 */
[----:B------:R-:W-:Y:S04]  /*58e0*/  @!UP0 USEL UR6, UR37, UR6, !UP1 ;  /* 0x0000000625068287 */ /* 0x000fe8000c800000 */
[----:B------:R-:W-:Y:S02]  /*58f0*/  @!UP0 UIADD3 UR4, UPT, UPT, -UR7, UR6, URZ ;  /* 0x0000000607048290 */ /* 0x000fe4000fffe1ff */
[----:B------:R-:W-:Y:S02]  /*5900*/  @!UP0 UIADD3 UR6, UPT, UPT, UR7, -UR6, URZ ;  /* 0x8000000607068290 */ /* 0x000fe4000fffe0ff */
[----:B------:R-:W-:Y:S02]  /*5910*/  @!UP0 UIMAD UR38, UR4, UR5, UR38 ;  /* 0x00000005042682a4 */ /* 0x000fe4000f8e0226 */
[----:B------:R-:W-:Y:S01]  /*5920*/  @!UP0 UIMAD UR37, UR6, UR14, UR37 ;  /* 0x0000000e062582a4 */ /* 0x000fe2000f8e0225 */
[----:B------:R-:W-:Y:S11]  /*5930*/  @!P0 BRA `(.L_x_94) ;  /* 0x00000000007c8947 */ /* 0x000ff60003800000 */
[----:B------:R-:W2:Y:S01]  /*5940*/  LDCU.64 UR8, c[0x4][0x80] ;  /* 0x01001000ff0877ac */ /* 0x000ea20008000a00 */
[----:B------:R-:W-:Y:S01]  /*5950*/  MOV R2, 0x0 ;  /* 0x0000000000027802 */ /* 0x000fe20000000f00 */
[----:B------:R-:W-:Y:S02]  /*5960*/  HFMA2 R12, -RZ, RZ, 0, 5.9604644775390625e-08 ;  /* 0x00000001ff0c7431 */ /* 0x000fe400000001ff */
[----:B------:R-:W-:Y:S01]  /*5970*/  IMAD.MOV.U32 R8, RZ, RZ, 0x70 ;  /* 0x00000070ff087424 */ /* 0x000fe200078e00ff */
[----:B------:R3:W4:Y:S01]  /*5980*/  LDC.64 R14, c[0x4][R2] ;  /* 0x01000000020e7b82 */ /* 0x0007220000000a00 */
[----:B------:R-:W1:Y:S01]  /*5990*/  LDCU.64 UR6, c[0x4][0x88] ;  /* 0x01001100ff0677ac */ /* 0x000e620008000a00 */
[----:B------:R-:W-:Y:S01]  /*59a0*/  IMAD.MOV.U32 R13, RZ, RZ, RZ ;  /* 0x000000ffff0d7224 */ /* 0x000fe200078e00ff */
[----:B------:R-:W1:Y:S01]  /*59b0*/  LDCU.64 UR4, c[0x4][0x8] ;  /* 0x01000100ff0477ac */ /* 0x000e620008000a00 */
[----:B--2---:R-:W-:Y:S01]  /*59c0*/  MOV R5, UR9 ;  /* 0x0000000900057c02 */ /* 0x004fe20008000f00 */
[----:B------:R-:W-:Y:S01]  /*59d0*/  IMAD.U32 R4, RZ, RZ, UR8 ;  /* 0x00000008ff047e24 */ /* 0x000fe2000f8e00ff */
[----:B-1----:R-:W-:Y:S01]  /*59e0*/  MOV R7, UR7 ;  /* 0x0000000700077c02 */ /* 0x002fe20008000f00 */
[----:B------:R-:W-:Y:S01]  /*59f0*/  IMAD.U32 R6, RZ, RZ, UR6 ;  /* 0x00000006ff067e24 */ /* 0x000fe2000f8e00ff */
[----:B------:R-:W-:Y:S01]  /*5a00*/  MOV R11, UR5 ;  /* 0x00000005000b7c02 */ /* 0x000fe20008000f00 */
[----:B------:R-:W-:Y:S02]  /*5a10*/  IMAD.U32 R10, RZ, RZ, UR4 ;  /* 0x00000004ff0a7e24 */ /* 0x000fe4000f8e00ff */
[----:B------:R-:W-:Y:S07]  /*5a20*/  LEPC R20, `(.L_x_95) ;  /* 0x000000001014794e */ /* 0x000fee0000000000 */
[----:B---345:R-:W-:Y:S05]  /*5a30*/  CALL.ABS.NOINC R14 ;  /* 0x000000000e007343 */ /* 0x038fea0003c00000 */
.L_x_95:
[----:B------:R-:W1:Y:S01]  /*5a40*/  LDCU.64 UR8, c[0x4][0x80] ;  /* 0x01001000ff0877ac */ /* 0x000e620008000a00 */
[----:B------:R-:W2:Y:S01]  /*5a50*/  LDC.64 R2, c[0x4][R2] ;  /* 0x0100000002027b82 */ /* 0x000ea20000000a00 */
[----:B------:R-:W-:Y:S02]  /*5a60*/  HFMA2 R12, -RZ, RZ, 0, 5.9604644775390625e-08 ;  /* 0x00000001ff0c7431 */ /* 0x000fe400000001ff */
[----:B------:R-:W-:Y:S02]  /*5a70*/  IMAD.MOV.U32 R8, RZ, RZ, 0x70 ;  /* 0x00000070ff087424 */ /* 0x000fe400078e00ff */
[----:B------:R-:W-:Y:S01]  /*5a80*/  IMAD.MOV.U32 R13, RZ, RZ, RZ ;  /* 0x000000ffff0d7224 */ /* 0x000fe200078e00ff */
[----:B------:R-:W3:Y:S01]  /*5a90*/  LDCU.64 UR6, c[0x4][0x88] ;  /* 0x01001100ff0677ac */ /* 0x000ee20008000a00 */
[----:B------:R-:W4:Y:S01]  /*5aa0*/  LDCU.64 UR4, c[0x4][0x8] ;  /* 0x01000100ff0477ac */ /* 0x000f220008000a00 */
[----:B-1----:R-:W-:Y:S02]  /*5ab0*/  MOV R4, UR8 ;  /* 0x0000000800047c02 */ /* 0x002fe40008000f00 */
[----:B------:R-:W-:Y:S02]  /*5ac0*/  MOV R5, UR9 ;  /* 0x0000000900057c02 */ /* 0x000fe40008000f00 */
[----:B---3--:R-:W-:Y:S01]  /*5ad0*/  MOV R7, UR7 ;  /* 0x0000000700077c02 */ /* 0x008fe20008000f00 */
[----:B------:R-:W-:Y:S01]  /*5ae0*/  IMAD.U32 R6, RZ, RZ, UR6 ;  /* 0x00000006ff067e24 */ /* 0x000fe2000f8e00ff */
[----:B----4-:R-:W-:Y:S01]  /*5af0*/  MOV R11, UR5 ;  /* 0x00000005000b7c02 */ /* 0x010fe20008000f00 */
[----:B------:R-:W-:Y:S02]  /*5b00*/  IMAD.U32 R10, RZ, RZ, UR4 ;  /* 0x00000004ff0a7e24 */ /* 0x000fe4000f8e00ff */
[----:B------:R-:W-:Y:S07]  /*5b10*/  LEPC R20, `(.L_x_94) ;  /* 0x000000001014794e */ /* 0x000fee0000000000 */
[----:B--2---:R-:W-:Y:S05]  /*5b20*/  CALL.ABS.NOINC R2 ;  /* 0x0000000002007343 */ /* 0x004fea0003c00000 */
.L_x_94:
[----:B------:R-:W-:Y:S05]  /*5b30*/  BSYNC.RECONVERGENT B6 ;  /* 0x0000000000067941 */ /* 0x000fea0003800200 */
.L_x_93:
[----:B------:R-:W-:Y:S01]  /*5b40*/  R2UR UR4, R49 ;  /* 0x00000000310472ca */ /* 0x000fe200000e0000 */
[----:B------:R-:W-:Y:S01]  /*5b50*/  UISETP.NE.U32.AND UP0, UPT, UR62, URZ, UPT ;  /* 0x000000ff3e00728c */ /* 0x000fe2000bf05070 */
[----:B------:R-:W-:Y:S02]  /*5b60*/  ISETP.NE.U32.AND P4, PT, R42, RZ, PT ;  /* 0x000000ff2a00720c */ /* 0x000fe40003f85070 */
[----:B------:R-:W-:Y:S01]  /*5b70*/  ISETP.NE.U32.AND P2, PT, RZ, UR56, PT ;  /* 0x00000038ff007c0c */ /* 0x000fe2000bf45070 */
[----:B------:R-:W-:Y:S01]  /*5b80*/  UISETP.NE.AND.EX UP1, UPT, UR63, URZ, UPT, UP0 ;  /* 0x000000ff3f00728c */ /* 0x000fe2000bf25300 */
[----:B------:R-:W-:Y:S01]  /*5b90*/  ISETP.NE.AND.EX P4, PT, R43, RZ, PT, P4 ;  /* 0x000000ff2b00720c */ /* 0x000fe20003f85340 */
[----:B------:R-:W-:Y:S01]  /*5ba0*/  UPLOP3.LUT UP0, UPT, UPT, UPT, UPT, 0x40, 0x4 ;  /* 0x000000000004789c */ /* 0x000fe20003f0e870 */
[----:B------:R-:W-:Y:S05]  /*5bb0*/  ISETP.NE.AND.EX P2, PT, RZ, UR57, PT, P2 ;  /* 0x00000039ff007c0c */ /* 0x000fea000bf45320 */
[----:B------:R-:W-:Y:S06]  /*5bc0*/  UISETP.NE.AND UP2, UPT, UR4, URZ, UPT ;  /* 0x000000ff0400728c */ /* 0x000fec000bf45270 */
[----:B------:R-:W-:Y:S05]  /*5bd0*/  PLOP3.LUT P1, PT, PT, PT, UP2, 0x80, 0x8 ;  /* 0x000000000008781c */ /* 0x000fea0003f2f028 */
[----:B------:R-:W-:Y:S06]  /*5be0*/  @UP2 UPLOP3.LUT UP0, UPT, UPT, UPT, UP1, 0x80, 0x8 ;  /* 0x000000000008289c */ /* 0x000fec0003f0f010 */
[----:B------:R-:W-:Y:S01]  /*5bf0*/  PLOP3.LUT P0, PT, PT, PT, UP0, 0x80, 0x8 ;  /* 0x000000000008781c */ /* 0x000fe20003f0f008 */
[----:B------:R-:W-:Y:S01]  /*5c00*/  @!UPT UIADD3 URZ, UPT, UPT, URZ, URZ, URZ ;  /* 0x000000fffffff290 */ /* 0x000fe2000fffe0ff */
[----:B------:R-:W-:Y:S11]  /*5c10*/  BRA.U !UP1, `(.L_x_96) ;  /* 0x00000001093c7547 */ /* 0x000ff6000b800000 */
[----:B------:R-:W-:Y:S01]  /*5c20*/  UISETP.NE.U32.AND UP0, UPT, UR56, URZ, UPT ;  /* 0x000000ff3800728c */ /* 0x000fe2000bf05070 */
[----:B-1----:R-:W-:Y:S01]  /*5c30*/  HFMA2 R0, -RZ, RZ, 0, 5.9604644775390625e-08 ;  /* 0x00000001ff007431 */ /* 0x002fe200000001ff */
[----:B------:R-:W1:Y:S01]  /*5c40*/  LDCU.64 UR8, c[0x0][0x358] ;  /* 0x00006b00ff0877ac */ /* 0x000e620008000a00 */
[----:B------:R-:W-:Y:S01]  /*5c50*/  IMAD.MOV.U32 R45, RZ, RZ, 0x1 ;  /* 0x00000001ff2d7424 */ /* 0x000fe200078e00ff */
[----:B------:R-:W-:Y:S06]  /*5c60*/  UISETP.NE.AND.EX UP0, UPT, UR57, URZ, UPT, UP0 ;  /* 0x000000ff3900728c */ /* 0x000fec000bf05300 */
[----:B------:R-:W-:Y:S05]  /*5c70*/  PLOP3.LUT P3, PT, PT, PT, UP0, 0x80, 0x8 ;  /* 0x000000000008781c */ /* 0x000fea0003f6f008 */
[----:B------:R-:W2:Y:S01]  /*5c80*/  @UP0 LDCU.64 UR4, c[0x0][0x888] ;  /* 0x00011100ff0407ac */ /* 0x000ea20008000a00 */
[----:B------:R-:W-:Y:S07]  /*5c90*/  @UP0 UIMAD UR6, UR36, UR62, URZ ;  /* 0x0000003e240602a4 */ /* 0x000fee000f8e02ff */
[----:B------:R-:W-:Y:S01]  /*5ca0*/  @!P3 PRMT R45, R0, 0x7610, R45 ;  /* 0x00007610002db816 */ /* 0x000fe2000000002d */
[----:B--2---:R-:W-:Y:S06]  /*5cb0*/  @UP0 UIMAD.WIDE UR4, UR6, 0x4, UR4 ;  /* 0x00000004060408a5 */ /* 0x004fec000f8e0204 */
[----:B------:R-:W-:Y:S01]  /*5cc0*/  IMAD.U32 R2, RZ, RZ, UR4 ;  /* 0x00000004ff027e24 */ /* 0x000fe2000f8e00ff */
[----:B------:R-:W-:Y:S04]  /*5cd0*/  MOV R3, UR5 ;  /* 0x0000000500037c02 */ /* 0x000fe80008000f00 */
[----:B------:R-:W2:Y:S01]  /*5ce0*/  @!UP0 LDCU UR4, c[0x0][0x880] ;  /* 0x00011000ff0487ac */ /* 0x000ea20008000800 */
[----:B-1---5:R3:W5:Y:S02]  /*5cf0*/  @P3 LDG.E R27, desc[UR8][R2.64] ;  /* 0x00000008021b3981 */ /* 0x022764000c1e1900 */
[----:B--23--:R-:W-:Y:S02]  /*5d00*/  @!P3 IMAD.U32 R27, RZ, RZ, UR4 ;  /* 0x00000004ff1bbe24 */ /* 0x00cfe4000f8e00ff */
.L_x_96:
[----:B------:R-:W-:Y:S05]  /*5d10*/  @!P4 BRA `(.L_x_97) ;  /* 0x000000000024c947 */ /* 0x000fea0003800000 */
[----:B------:R-:W-:Y:S01]  /*5d20*/  ISETP.NE.U32.AND P3, PT, R40, RZ, PT ;  /* 0x000000ff2800720c */ /* 0x000fe20003f65070 */
[----:B------:R-:W2:Y:S03]  /*5d30*/  LDCU.64 UR4, c[0x0][0x358] ;  /* 0x00006b00ff0477ac */ /* 0x000ea60008000a00 */
[----:B------:R-:W-:Y:S11]  /*5d40*/  ISETP.NE.AND.EX P3, PT, R41, RZ, PT, P3 ;  /* 0x000000ff2900720c */ /* 0x000ff60003f65330 */
[----:B------:R-:W-:Y:S02]  /*5d50*/  @!UPT UIADD3 URZ, UPT, UPT, URZ, URZ, URZ ;  /* 0x000000fffffff290 */ /* 0x000fe4000fffe0ff */
[----:B------:R-:W3:Y:S01]  /*5d60*/  @P3 LDC.64 R2, c[0x0][0x8a8] ;  /* 0x00022a00ff023b82 */ /* 0x000ee20000000a00 */
[----:B-1----:R-:W-:Y:S04]  /*5d70*/  @P3 IMAD R0, R42, UR36, RZ ;  /* 0x000000242a003c24 */ /* 0x002fe8000f8e02ff */
[----:B---3--:R-:W-:Y:S05]  /*5d80*/  @P3 IMAD.WIDE R2, R0, 0x4, R2 ;  /* 0x0000000400023825 */ /* 0x008fea00078e0202 */
[----:B--2--5:R2:W5:Y:S02]  /*5d90*/  @P3 LDG.E R24, desc[UR4][R2.64] ;  /* 0x0000000402183981 */ /* 0x024564000c1e1900 */
[----:B--2---:R-:W3:Y:S02]  /*5da0*/  @!P3 LDC R24, c[0x0][0x8a0] ;  /* 0x00022800ff18bb82 */ /* 0x004ee40000000800 */
.L_x_97:
[----:B-----5:R-:W-:Y:S01]  /*5db0*/  FSETP.NEU.AND P3, PT, R27, RZ, PT ;  /* 0x000000ff1b00720b */ /* 0x020fe20003f6d000 */
[----:B------:R-:W-:Y:S01]  /*5dc0*/  IMAD.SHL.U32 R62, R44, 0x2, RZ ;  /* 0x000000022c3e7824 */ /* 0x000fe200078e00ff */
[----:B------:R-:W-:Y:S01]  /*5dd0*/  SEL R4, RZ, 0xffffffff, P2 ;  /* 0xffffffffff047807 */ /* 0x000fe20001000000 */
[----:B------:R-:W-:Y:S01]  /*5de0*/  BSSY B1, `(.L_x_98) ;  /* 0x0000036000017945 */ /* 0x000fe20003800000 */
[----:B------:R-:W-:Y:S01]  /*5df0*/  @P1 LOP3.LUT P2, RZ, R45, 0xff, RZ, 0xc0, !PT ;  /* 0x000000ff2dff1812 */ /* 0x000fe2000784c0ff */
[----:B------:R-:W-:Y:S01]  /*5e00*/  VIADD R60, R62, UR44 ;  /* 0x0000002c3e3c7c36 */ /* 0x000fe20008000000 */
[----:B-1----:R-:W-:Y:S01]  /*5e10*/  @P1 SEL R0, RZ, 0xffffffff, P3 ;  /* 0xffffffffff001807 */ /* 0x002fe20001800000 */
[----:B------:R-:W-:Y:S01]  /*5e20*/  IMAD.MOV.U32 R63, RZ, RZ, 0x1 ;  /* 0x00000001ff3f7424 */ /* 0x000fe200078e00ff */
[----:B------:R-:W-:Y:S01]  /*5e30*/  LOP3.LUT R55, R55, 0x1, RZ, 0x3c, !PT ;  /* 0x0000000137377812 */ /* 0x000fe200078e3cff */
[----:B------:R-:W-:Y:S01]  /*5e40*/  IMAD.MOV.U32 R61, RZ, RZ, RZ ;  /* 0x000000ffff3d7224 */ /* 0x000fe200078e00ff */
[----:B------:R-:W-:Y:S02]  /*5e50*/  @P0 SEL R0, R4, R0, !P2 ;  /* 0x0000000004000207 */ /* 0x000fe40005000000 */
[----:B------:R-:W-:Y:S02]  /*5e60*/  CS2R R38, SRZ ;  /* 0x0000000000267805 */ /* 0x000fe4000001ff00 */
[----:B------:R-:W-:Y:S02]  /*5e70*/  LEA R26, R22, UR44, 0x3 ;  /* 0x0000002c161a7c11 */ /* 0x000fe4000f8e18ff */
[----:B------:R-:W-:Y:S02]  /*5e80*/  CS2R R36, SRZ ;  /* 0x0000000000247805 */ /* 0x000fe4000001ff00 */
[----:B------:R-:W-:Y:S02]  /*5e90*/  @P1 LOP3.LUT R0, R0, 0x1, RZ, 0xc0, !PT ;  /* 0x0000000100001812 */ /* 0x000fe400078ec0ff */
[----:B------:R-:W-:Y:S02]  /*5ea0*/  CS2R R30, SRZ ;  /* 0x00000000001e7805 */ /* 0x000fe4000001ff00 */
[----:B------:R-:W-:Y:S02]  /*5eb0*/  SHF.L.U32 R2, R54, 0x1f, RZ ;  /* 0x0000001f36027819 */ /* 0x000fe400000006ff */
[----:B------:R-:W-:Y:S02]  /*5ec0*/  CS2R R28, SRZ ;  /* 0x00000000001c7805 */ /* 0x000fe4000001ff00 */
[----:B------:R-:W-:Y:S01]  /*5ed0*/  ISETP.NE.U32.OR P5, PT, R0, 0x1, !P1 ;  /* 0x000000010000780c */ /* 0x000fe20004fa5470 */
[----:B------:R-:W-:Y:S01]  /*5ee0*/  IMAD.IADD R59, R56, 0x1, R60 ;  /* 0x00000001383b7824 */ /* 0x000fe200078e023c */
[----:B------:R-:W-:Y:S02]  /*5ef0*/  PLOP3.LUT P2, PT, PT, PT, UP1, 0x80, 0x8 ;  /* 0x000000000008781c */ /* 0x000fe40003f4f018 */
[----:B------:R-:W-:Y:S02]  /*5f00*/  LEA.HI R25, R22, R22, RZ, 0x1 ;  /* 0x0000001616197211 */ /* 0x000fe400078f08ff */
[----:B------:R-:W-:Y:S02]  /*5f10*/  LOP3.LUT P4, R51, R45, 0xff, RZ, 0xc0, !PT ;  /* 0x000000ff2d337812 */ /* 0x000fe4000788c0ff */
[----:B------:R-:W-:Y:S02]  /*5f20*/  SEL R3, RZ, 0xffffffff, P3 ;  /* 0xffffffffff037807 */ /* 0x000fe40001800000 */
[----:B------:R-:W-:Y:S03]  /*5f30*/  P2R R58, PR, RZ, 0x20 ;  /* 0x00000020ff3a7803 */ /* 0x000fe60000000000 */
[----:B------:R-:W-:Y:S02]  /*5f40*/  @P5 SHF.L.U32 R0, R55, 0x1f, RZ ;  /* 0x0000001f37005819 */ /* 0x000fe400000006ff */
[----:B------:R-:W-:Y:S02]  /*5f50*/  @P2 SEL R3, R4, R3, !P4 ;  /* 0x0000000304032207 */ /* 0x000fe40006000000 */
[----:B------:R1:W2:Y:S02]  /*5f60*/  @P5 SYNCS.PHASECHK.TRANS64.TRYWAIT P1, [UR44+0x50], R0 ;  /* 0x00005000ff0055a7 */ /* 0x0002a4000802112c */
[----:B------:R-:W-:Y:S04]  /*5f70*/  LOP3.LUT R3, R3, 0x1, RZ, 0xc0, !PT ;  /* 0x0000000103037812 */ /* 0x000fe800078ec0ff */
[----:B------:R-:W-:Y:S04]  /*5f80*/  ISETP.NE.U32.AND P2, PT, R3, 0x1, PT ;  /* 0x000000010300780c */ /* 0x000fe80003f45070 */
[----:B------:R-:W-:Y:S01]  /*5f90*/  P2R R64, PR, RZ, 0x4 ;  /* 0x00000004ff407803 */ /* 0x000fe20000000000 */
[----:B------:R4:W3:Y:S01]  /*5fa0*/  SYNCS.PHASECHK.TRANS64.TRYWAIT P0, [R26+URZ+0xc0], R2 ;  /* 0x0000c0021a0075a7 */ /* 0x0008e200080011ff */
[C---:B-1----:R-:W-:Y:S01]  /*5fb0*/  IMAD.SHL.U32 R0, R25.reuse, 0x40, RZ ;  /* 0x0000004019007824 */ /* 0x042fe200078e00ff */
[----:B------:R-:W-:Y:S04]  /*5fc0*/  LOP3.LUT R25, R25, 0xffe, RZ, 0xc0, !PT ;  /* 0x00000ffe19197812 */ /* 0x000fe800078ec0ff */
[----:B------:R-:W-:Y:S01]  /*5fd0*/  LOP3.LUT R0, R0, 0xffffff80, RZ, 0xc0, !PT ;  /* 0xffffff8000007812 */ /* 0x000fe200078ec0ff */
[----:B------:R-:W-:Y:S04]  /*5fe0*/  IMAD.IADD R25, R22, 0x1, -R25 ;  /* 0x0000000116197824 */ /* 0x000fe800078e0a19 */
[----:B------:R-:W-:Y:S04]  /*5ff0*/  IMAD.IADD R0, R23, 0x1, R0 ;  /* 0x0000000117007824 */ /* 0x000fe800078e0200 */
[----:B------:R-:W-:Y:S01]  /*6000*/  IMAD R25, R25, 0x100000, R0 ;  /* 0x0010000019197824 */ /* 0x000fe200078e0200 */
[----:B--2---:R-:W-:Y:S01]  /*6010*/  @P5 SEL R63, RZ, 0x1, !P1 ;  /* 0x00000001ff3f5807 */ /* 0x004fe20004800000 */
[----:B----4-:R-:W-:Y:S06]  /*6020*/  @!P5 BRA `(.L_x_99) ;  /* 0x000000000044d947 */ /* 0x010fec0003800000 */
[----:B------:R-:W-:Y:S01]  /*6030*/  IMAD.MOV.U32 R38, RZ, RZ, RZ ;  /* 0x000000ffff267224 */ /* 0x000fe200078e00ff */
[----:B------:R-:W-:Y:S01]  /*6040*/  ISETP.NE.AND P1, PT, R63, RZ, PT ;  /* 0x000000ff3f00720c */ /* 0x000fe20003f25270 */
[----:B------:R-:W-:Y:S01]  /*6050*/  BSSY B0, `(.L_x_100) ;  /* 0x0000008000007945 */ /* 0x000fe20003800000 */
[----:B------:R-:W-:Y:S02]  /*6060*/  CS2R R30, SRZ ;  /* 0x00000000001e7805 */ /* 0x000fe4000001ff00 */
[----:B------:R-:W-:Y:S02]  /*6070*/  CS2R R28, SRZ ;  /* 0x00000000001c7805 */ /* 0x000fe4000001ff00 */
[----:B------:R-:W-:Y:S07]  /*6080*/  CS2R R36, SRZ ;  /* 0x0000000000247805 */ /* 0x000fee000001ff00 */
[----:B------:R-:W-:Y:S05]  /*6090*/  @P1 BRA `(.L_x_101) ;  /* 0x00000000000c1947 */ /* 0x000fea0003800000 */
[----:B------:R-:W-:Y:S04]  /*60a0*/  SHF.L.U32 R3, R55, 0x1f, RZ ;  /* 0x0000001f37037819 */ /* 0x000fe800000006ff */
[----:B------:R-:W1:Y:S02]  /*60b0*/  SYNCS.PHASECHK.TRANS64.TRYWAIT P1, [UR44+0x50], R3 ;  /* 0x00005003ff0075a7 */ /* 0x000e64000802112c */
[----:B-1----:R-:W-:Y:S05]  /*60c0*/  @!P1 BRA `(.L_x_102) ;  /* 0x0000002c00cc9947 */ /* 0x002fea0003800000 */
.L_x_101:
[----:B------:R-:W-:Y:S05]  /*60d0*/  BSYNC B0 ;  /* 0x0000000000007941 */ /* 0x000fea0003800000 */
.L_x_100:
[----:B------:R-:W-:Y:S01]  /*60e0*/  ISETP.NE.AND P1, PT, R64, RZ, PT ;  /* 0x000000ff4000720c */ /* 0x000fe20003f25270 */
[----:B------:R-:W-:Y:S11]  /*60f0*/  HFMA2 R61, -RZ, RZ, 0, 5.9604644775390625e-08 ;  /* 0x00000001ff3d7431 */ /* 0x000ff600000001ff */
[----:B------:R-:W-:Y:S01]  /*6100*/  @!UPT UIADD3 URZ, UPT, UPT, URZ, URZ, URZ ;  /* 0x000000fffffff290 */ /* 0x000fe2000fffe0ff */
[----:B------:R-:W-:Y:S05]  /*6110*/  @P1 WARPSYNC.ALL ;  /* 0x0000000000001948 */ /* 0x000fea0003800000 */
[----:B------:R2:W4:Y:S04]  /*6120*/  @P1 LDSM.16.M88.4 R28, [R62+UR44+0x200] ;  /* 0x0002002c3e1c183b */ /* 0x0005280008000200 */
[----:B------:R2:W1:Y:S02]  /*6130*/  @P1 LDSM.16.M88.4 R36, [R59+0x200] ;  /* 0x000200003b24183b */ /* 0x0004640000000200 */
.L_x_99:
[----:B------:R-:W-:Y:S05]  /*6140*/  BSYNC B1 ;  /* 0x0000000000017941 */ /* 0x000fea0003800000 */
.L_x_98:
[----:B-1----:R-:W-:Y:S04]  /*6150*/  SHF.R.U32.HI R0, RZ, 0x15, R25 ;  /* 0x00000015ff007819 */ /* 0x002fe80000011619 */
[----:B------:R-:W-:Y:S01]  /*6160*/  LOP3.LUT P1, RZ, R0, 0x3, R46, 0x48, !PT ;  /* 0x0000000300ff7812 */ /* 0x000fe2000782482e */
[----:B------:R-:W-:Y:S01]  /*6170*/  @!UPT UIADD3 URZ, UPT, UPT, URZ, URZ, URZ ;  /* 0x000000fffffff290 */ /* 0x000fe2000fffe0ff */
[----:B---3--:R-:W-:Y:S11]  /*6180*/  @P0 BRA `(.L_x_103) ;  /* 0x0000000000080947 */ /* 0x008ff60003800000 */
[----:B------:R-:W1:Y:S02]  /*6190*/  SYNCS.PHASECHK.TRANS64.TRYWAIT P0, [R26+URZ+0xc0], R2 ;  /* 0x0000c0021a0075a7 */ /* 0x000e6400080011ff */
[----:B-1----:R-:W-:Y:S05]  /*61a0*/  @!P0 BRA `(.L_x_104) ;  /* 0x0000002c00ac8947 */ /* 0x002fea0003800000 */
.L_x_103:
[----:B------:R-:W-:Y:S05]  /*61b0*/  @!P1 BRA `(.L_x_105) ;  /* 0x0000000000409947 */ /* 0x000fea0003800000 */
[----:B------:R-:W3:Y:S01]  /*61c0*/  LDCU.64 UR8, c[0x4][0x70] ;  /* 0x01000e00ff0877ac */ /* 0x000ee20008000a00 */
[----:B------:R-:W-:Y:S01]  /*61d0*/  MOV R3, 0x0 ;  /* 0x0000000000037802 */ /* 0x000fe20000000f00 */
[----:B------:R-:W-:Y:S02]  /*61e0*/  HFMA2 R12, -RZ, RZ, 0, 5.9604644775390625e-08 ;  /* 0x00000001ff0c7431 */ /* 0x000fe400000001ff */
[----:B------:R-:W-:Y:S02]  /*61f0*/  IMAD.MOV.U32 R8, RZ, RZ, 0x192 ;  /* 0x00000192ff087424 */ /* 0x000fe400078e00ff */
[----:B------:R-:W-:Y:S01]  /*6200*/  IMAD.MOV.U32 R13, RZ, RZ, RZ ;  /* 0x000000ffff0d7224 */ /* 0x000fe200078e00ff */
[----:B------:R-:W5:Y:S01]  /*6210*/  LDCU.64 UR6, c[0x4][0x78] ;  /* 0x01000f00ff0677ac */ /* 0x000f620008000a00 */
[----:B-1----:R-:W1:Y:S01]  /*6220*/  LDC.64 R2, c[0x4][R3] ;  /* 0x0100000003027b82 */ /* 0x002e620000000a00 */
[----:B------:R-:W2:Y:S01]  /*6230*/  LDCU.64 UR4, c[0x4][0x10] ;  /* 0x01000200ff0477ac */ /* 0x000ea20008000a00 */
[----:B---3--:R-:W-:Y:S01]  /*6240*/  MOV R5, UR9 ;  /* 0x0000000900057c02 */ /* 0x008fe20008000f00 */
[----:B------:R-:W-:Y:S01]  /*6250*/  IMAD.U32 R4, RZ, RZ, UR8 ;  /* 0x00000008ff047e24 */ /* 0x000fe2000f8e00ff */
[----:B-----5:R-:W-:Y:S01]  /*6260*/  MOV R7, UR7 ;  /* 0x0000000700077c02 */ /* 0x020fe20008000f00 */
[----:B------:R-:W-:Y:S01]  /*6270*/  IMAD.U32 R6, RZ, RZ, UR6 ;  /* 0x00000006ff067e24 */ /* 0x000fe2000f8e00ff */
[----:B--2---:R-:W-:Y:S01]  /*6280*/  MOV R11, UR5 ;  /* 0x00000005000b7c02 */ /* 0x004fe20008000f00 */
[----:B------:R-:W-:Y:S02]  /*6290*/  IMAD.U32 R10, RZ, RZ, UR4 ;  /* 0x00000004ff0a7e24 */ /* 0x000fe4000f8e00ff */
[----:B------:R-:W-:Y:S07]  /*62a0*/  LEPC R20, `(.L_x_105) ;  /* 0x000000001014794e */ /* 0x000fee0000000000 */
[----:B-1--4-:R-:W-:Y:S05]  /*62b0*/  CALL.ABS.NOINC R2 ;  /* 0x0000000002007343 */ /* 0x012fea0003c00000 */
.L_x_105:
[----:B----4-:R-:W-:Y:S01]  /*62c0*/  SHF.L.U32 R3, R28, 0x10, RZ ;  /* 0x000000101c037819 */ /* 0x010fe200000006ff */
[----:B------:R-:W-:Y:S05]  /*62d0*/  WARPSYNC.ALL ;  /* 0x0000000000007948 */ /* 0x000fea0003800000 */
[----:B------:R-:W-:Y:S01]  /*62e0*/  R2UR UR4, R25 ;  /* 0x00000000190472ca */ /* 0x000fe200000e0000 */
[----:B------:R-:W-:Y:S01]  /*62f0*/  BSSY.RECONVERGENT B0, `(.L_x_106) ;  /* 0x000004e000007945 */ /* 0x000fe20003800200 */
[C---:B------:R-:W-:Y:S02]  /*6300*/  SHF.L.U32 R20, R29.reuse, 0x10, RZ ;  /* 0x000000101d147819 */ /* 0x040fe400000006ff */
[----:B------:R-:W-:Y:S02]  /*6310*/  LOP3.LUT R21, R29, 0xffff0000, RZ, 0xc0, !PT ;  /* 0xffff00001d157812 */ /* 0x000fe400078ec0ff */
[----:B------:R-:W-:Y:S07]  /*6320*/  ISETP.NE.AND P0, PT, R57, RZ, PT ;  /* 0x000000ff3900720c */ /* 0x000fee0003f05270 */
[----:B------:R-:W3:Y:S02]  /*6330*/  LDTM.16dp256bit.x4 R4, tmem[UR4] ;  /* 0x00000004000479ee */ /* 0x000ee40008120000 */
[----:B---3--:R-:W-:Y:S01]  /*6340*/  FMUL R0, R24, R4 ;  /* 0x0000000418007220 */ /* 0x008fe20000400000 */
[----:B------:R-:W-:Y:S01]  /*6350*/  LOP3.LUT R4, R28, 0xffff0000, RZ, 0xc0, !PT ;  /* 0xffff00001c047812 */ /* 0x000fe200078ec0ff */
[C---:B-1----:R-:W-:Y:S01]  /*6360*/  FMUL R2, R24.reuse, R5 ;  /* 0x0000000518027220 */ /* 0x042fe20000400000 */
[C---:B------:R-:W-:Y:S01]  /*6370*/  FMUL R7, R24.reuse, R7 ;  /* 0x0000000718077220 */ /* 0x040fe20000400000 */
[C---:B------:R-:W-:Y:S01]  /*6380*/  FFMA R0, R27.reuse, R3, R0 ;  /* 0x000000031b007223 */ /* 0x040fe20000000000 */
[C---:B------:R-:W-:Y:S01]  /*6390*/  FMUL R3, R24.reuse, R6 ;  /* 0x0000000618037220 */ /* 0x040fe20000400000 */
[C---:B------:R-:W-:Y:S01]  /*63a0*/  FFMA R2, R27.reuse, R4, R2 ;  /* 0x000000041b027223 */ /* 0x040fe20000000002 */
[C---:B------:R-:W-:Y:S01]  /*63b0*/  FMUL R4, R24.reuse, R8 ;  /* 0x0000000818047220 */ /* 0x040fe20000400000 */
[C---:B------:R-:W-:Y:S01]  /*63c0*/  FMUL R8, R24.reuse, R12 ;  /* 0x0000000c18087220 */ /* 0x040fe20000400000 */
[----:B------:R-:W-:Y:S01]  /*63d0*/  FMUL R12, R24, R16 ;  /* 0x00000010180c7220 */ /* 0x000fe20000400000 */
[----:B------:R-:W-:Y:S01]  /*63e0*/  SHF.L.U32 R16, R30, 0x10, RZ ;  /* 0x000000101e107819 */ /* 0x000fe200000006ff */
[C---:B------:R-:W-:Y:S01]  /*63f0*/  FFMA R3, R27.reuse, R20, R3 ;  /* 0x000000141b037223 */ /* 0x040fe20000000003 */
[----:B------:R-:W-:Y:S01]  /*6400*/  F2FP.BF16.F32.PACK_AB R32, R2, R0 ;  /* 0x000000000220723e */ /* 0x000fe200000010ff */
[C---:B------:R-:W-:Y:S01]  /*6410*/  FFMA R7, R27.reuse, R21, R7 ;  /* 0x000000151b077223 */ /* 0x040fe20000000007 */
[----:B------:R-:W-:Y:S01]  /*6420*/  LOP3.LUT R0, R30, 0xffff0000, RZ, 0xc0, !PT ;  /* 0xffff00001e007812 */ /* 0x000fe200078ec0ff */
[----:B------:R-:W-:Y:S01]  /*6430*/  FFMA R4, R27, R16, R4 ;  /* 0x000000101b047223 */ /* 0x000fe20000000004 */
[C---:B------:R-:W-:Y:S01]  /*6440*/  SHF.L.U32 R2, R31.reuse, 0x10, RZ ;  /* 0x000000101f027819 */ /* 0x040fe200000006ff */
[C---:B------:R-:W-:Y:S01]  /*6450*/  FMUL R5, R24.reuse, R9 ;  /* 0x0000000918057220 */ /* 0x040fe20000400000 */
[----:B------:R-:W-:Y:S01]  /*6460*/  LOP3.LUT R16, R31, 0xffff0000, RZ, 0xc0, !PT ;  /* 0xffff00001f107812 */ /* 0x000fe200078ec0ff */
[----:B------:R-:W-:Y:S01]  /*6470*/  FMUL R6, R24, R10 ;  /* 0x0000000a18067220 */ /* 0x000fe20000400000 */
[----:B------:R-:W-:Y:S01]  /*6480*/  F2FP.BF16.F32.PACK_AB R33, R7, R3 ;  /* 0x000000030721723e */ /* 0x000fe200000010ff */
[C---:B------:R-:W-:Y:S01]  /*6490*/  FFMA R5, R27.reuse, R0, R5 ;  /* 0x000000001b057223 */ /* 0x040fe20000000005 */
[C---:B------:R-:W-:Y:S01]  /*64a0*/  SHF.L.U32 R0, R36.reuse, 0x10, RZ ;  /* 0x0000001024007819 */ /* 0x040fe200000006ff */
[----:B------:R-:W-:Y:S01]  /*64b0*/  FFMA R6, R27, R2, R6 ;  /* 0x000000021b067223 */ /* 0x000fe20000000006 */
[----:B------:R-:W-:Y:S01]  /*64c0*/  LOP3.LUT R2, R36, 0xffff0000, RZ, 0xc0, !PT ;  /* 0xffff000024027812 */ /* 0x000fe200078ec0ff */
[C---:B------:R-:W-:Y:S01]  /*64d0*/  FMUL R11, R24.reuse, R11 ;  /* 0x0000000b180b7220 */ /* 0x040fe20000400000 */
[----:B------:R-:W-:Y:S01]  /*64e0*/  SHF.L.U32 R3, R37, 0x10, RZ ;  /* 0x0000001025037819 */ /* 0x000fe200000006ff */
[C---:B------:R-:W-:Y:S01]  /*64f0*/  FMUL R9, R24.reuse, R13 ;  /* 0x0000000d18097220 */ /* 0x040fe20000400000 */
[----:B------:R-:W-:Y:S01]  /*6500*/  F2FP.BF16.F32.PACK_AB R34, R5, R4 ;  /* 0x000000040522723e */ /* 0x000fe200000010ff */
[C---:B------:R-:W-:Y:S01]  /*6510*/  FMUL R10, R24.reuse, R14 ;  /* 0x0000000e180a7220 */ /* 0x040fe20000400000 */
[C---:B------:R-:W-:Y:S01]  /*6520*/  FFMA R11, R27.reuse, R16, R11 ;  /* 0x000000101b0b7223 */ /* 0x040fe2000000000b */
[C---:B------:R-:W-:Y:S01]  /*6530*/  FFMA R8, R27.reuse, R0, R8 ;  /* 0x000000001b087223 */ /* 0x040fe20000000008 */
[----:B------:R-:W-:Y:S01]  /*6540*/  FFMA R9, R27, R2, R9 ;  /* 0x000000021b097223 */ /* 0x000fe20000000009 */
[----:B------:R-:W-:Y:S01]  /*6550*/  LOP3.LUT R0, R37, 0xffff0000, RZ, 0xc0, !PT ;  /* 0xffff000025007812 */ /* 0x000fe200078ec0ff */
[----:B------:R-:W-:Y:S01]  /*6560*/  FFMA R10, R27, R3, R10 ;  /* 0x000000031b0a7223 */ /* 0x000fe2000000000a */
[----:B------:R-:W-:Y:S01]  /*6570*/  FMUL R15, R24, R15 ;  /* 0x0000000f180f7220 */ /* 0x000fe20000400000 */
[----:B------:R-:W-:Y:S01]  /*6580*/  SHF.L.U32 R2, R38, 0x10, RZ ;  /* 0x0000001026027819 */ /* 0x000fe200000006ff */
[----:B------:R-:W-:Y:S01]  /*6590*/  FMUL R13, R24, R17 ;  /* 0x00000011180d7220 */ /* 0x000fe20000400000 */
[----:B------:R-:W-:Y:S01]  /*65a0*/  LOP3.LUT R3, R38, 0xffff0000, RZ, 0xc0, !PT ;  /* 0xffff000026037812 */ /* 0x000fe200078ec0ff */
[C---:B------:R-:W-:Y:S01]  /*65b0*/  FMUL R14, R24.reuse, R18 ;  /* 0x00000012180e7220 */ /* 0x040fe20000400000 */
[----:B------:R-:W-:Y:S01]  /*65c0*/  SHF.L.U32 R4, R39, 0x10, RZ ;  /* 0x0000001027047819 */ /* 0x000fe200000006ff */
[----:B------:R-:W-:Y:S01]  /*65d0*/  FFMA R15, R27, R0, R15 ;  /* 0x000000001b0f7223 */ /* 0x000fe2000000000f */
[----:B------:R-:W-:Y:S01]  /*65e0*/  LOP3.LUT R5, R39, 0xffff0000, RZ, 0xc0, !PT ;  /* 0xffff000027057812 */ /* 0x000fe200078ec0ff */
[----:B------:R-:W-:Y:S01]  /*65f0*/  FMUL R19, R24, R19 ;  /* 0x0000001318137220 */ /* 0x000fe20000400000 */
[C---:B------:R-:W-:Y:S01]  /*6600*/  FFMA R12, R27.reuse, R2, R12 ;  /* 0x000000021b0c7223 */ /* 0x040fe2000000000c */
[C---:B------:R-:W-:Y:S01]  /*6610*/  FFMA R13, R27.reuse, R3, R13 ;  /* 0x000000031b0d7223 */ /* 0x040fe2000000000d */
[C---:B------:R-:W-:Y:S01]  /*6620*/  FFMA R14, R27.reuse, R4, R14 ;  /* 0x000000041b0e7223 */ /* 0x040fe2000000000e */
[----:B------:R-:W-:Y:S01]  /*6630*/  FFMA R19, R27, R5, R19 ;  /* 0x000000051b137223 */ /* 0x000fe20000000013 */
[----:B------:R-:W-:Y:S02]  /*6640*/  F2FP.BF16.F32.PACK_AB R35, R11, R6 ;  /* 0x000000060b23723e */ /* 0x000fe400000010ff */
[----:B------:R-:W-:Y:S02]  /*6650*/  F2FP.BF16.F32.PACK_AB R8, R9, R8 ;  /* 0x000000080908723e */ /* 0x000fe400000010ff */
[----:B------:R-:W-:Y:S01]  /*6660*/  F2FP.BF16.F32.PACK_AB R9, R15, R10 ;  /* 0x0000000a0f09723e */ /* 0x000fe200000010ff */
[----:B------:R1:W-:Y:S01]  /*6670*/  STSM.16.M88.4 [R60+0x200], R32 ;  /* 0x000200203c007844 */ /* 0x0003e20000000200 */
[----:B------:R-:W-:Y:S02]  /*6680*/  F2FP.BF16.F32.PACK_AB R10, R13, R12 ;  /* 0x0000000c0d0a723e */ /* 0x000fe400000010ff */
[----:B------:R-:W-:Y:S05]  /*6690*/  F2FP.BF16.F32.PACK_AB R11, R19, R14 ;  /* 0x0000000e130b723e */ /* 0x000fea00000010ff */
[----:B------:R1:W-:Y:S01]  /*66a0*/  STSM.16.M88.4 [R59+0x200], R8 ;  /* 0x000200083b007844 */ /* 0x0003e20000000200 */
[----:B------:R-:W-:Y:S01]  /*66b0*/  @!PT LDS RZ, [RZ] ;  /* 0x00000000fffff984 */ /* 0x000fe20000000800 */
[----:B------:R-:W-:Y:S01]  /*66c0*/  @!PT LDS RZ, [RZ] ;  /* 0x00000000fffff984 */ /* 0x000fe20000000800 */
[----:B------:R-:W-:Y:S01]  /*66d0*/  @!PT LDS RZ, [RZ] ;  /* 0x00000000fffff984 */ /* 0x000fe20000000800 */
[----:B------:R-:W-:Y:S01]  /*66e0*/  @!PT LDS RZ, [RZ] ;  /* 0x00000000fffff984 */ /* 0x000fe20000000800 */
[----:B------:R3:W-:Y:S07]  /*66f0*/  MEMBAR.ALL.CTA ;  /* 0x0000000000007992 */ /* 0x0007ee0000008000 */
[----:B---3--:R-:W3:Y:S02]  /*6700*/  FENCE.VIEW.ASYNC.S ;  /* 0x00000000000073c6 */ /* 0x008ee40000000000 */
[----:B---3--:R-:W-:Y:S06]  /*6710*/  BAR.SYNC.DEFER_BLOCKING 0x1, 0x80 ;  /* 0x0042000000007b1d */ /* 0x008fec0000010000 */
[----:B------:R-:W-:Y:S05]  /*6720*/  @P0 BRA `(.L_x_107) ;  /* 0x0000000000280947 */ /* 0x000fea0003800000 */
[----:B------:R-:W3:Y:S01]  /*6730*/  LDCU.64 UR6, c[0x0][0x348] ;  /* 0x00006900ff0677ac */ /* 0x000ee20008000a00 */
[----:B------:R-:W-:Y:S01]  /*6740*/  UIADD3 UR4, UPT, UPT, UR44, 0x200, URZ ;  /* 0x000002002c047890 */ /* 0x000fe2000fffe0ff */
[----:B------:R-:W-:Y:S05]  /*6750*/  UMOV UR51, UR36 ;  /* 0x0000002400337c82 */ /* 0x000fea0008000000 */
[----:B------:R-:W-:Y:S04]  /*6760*/  MOV R50, UR4 ;  /* 0x0000000400327c02 */ /* 0x000fe80008000f00 */
[----:B------:R-:W-:Y:S01]  /*6770*/  R2UR UR48, R50 ;  /* 0x00000000323072ca */ /* 0x000fe200000e0000 */
[----:B---3--:R-:W-:Y:S04]  /*6780*/  UIADD3 UR4, UP0, UPT, UR6, 0x680, URZ ;  /* 0x0000068006047890 */ /* 0x008fe8000ff1e0ff */
[----:B------:R-:W-:Y:S09]  /*6790*/  UIADD3.X UR5, UPT, UPT, URZ, UR7, URZ, UP0, !UPT ;  /* 0x00000007ff057290 */ /* 0x000ff200087fe4ff */
[----:B------:R3:W-:Y:S01]  /*67a0*/  UTMASTG.3D [UR48], [UR4] ;  /* 0x00000030040073b5 */ /* 0x0007e20008010000 */
[----:B------:R0:W-:Y:S01]  /*67b0*/  UTMACMDFLUSH ;  /* 0x00000000000079b7 */ /* 0x0001e20000000000 */
[----:B---3--:R-:W-:Y:S04]  /*67c0*/  DEPBAR.LE SB0, 0x1 ;  /* 0x000080400000791a */ /* 0x008fe80000000000 */
.L_x_107:
[----:B------:R-:W-:Y:S05]  /*67d0*/  BSYNC.RECONVERGENT B0 ;  /* 0x0000000000007941 */ /* 0x000fea0003800200 */
.L_x_106:
[----:B------:R-:W-:Y:S01]  /*67e0*/  BAR.SYNC.DEFER_BLOCKING 0x1, 0x80 ;  /* 0x0042000000007b1d */ /* 0x000fe20000010000 */
[----:B------:R-:W-:Y:S01]  /*67f0*/  ISETP.NE.AND P1, PT, R58, RZ, PT ;  /* 0x000000ff3a00720c */ /* 0x000fe20003f25270 */
[----:B------:R-:W-:Y:S01]  /*6800*/  UISETP.NE.AND UP0, UPT, UR47, URZ, UPT ;  /* 0x000000ff2f00728c */ /* 0x000fe2000bf05270 */
[----:B------:R-:W-:Y:S11]  /*6810*/  LEA R4, R61, UR44, 0x3 ;  /* 0x0000002c3d047c11 */ /* 0x000ff6000f8e18ff */
[----:B------:R-:W-:Y:S01]  /*6820*/  @P1 SHF.L.U32 R3, R55, 0x1f, RZ ;  /* 0x0000001f37031819 */ /* 0x000fe200000006ff */
[----:B------:R-:W-:Y:S06]  /*6830*/  BRA.U !UP0, `(.L_x_108) ;  /* 0x0000000108247547 */ /* 0x000fec000b800000 */
[----:B------:R-:W3:Y:S01]  /*6840*/  S2R R0, SR_CgaCtaId ;  /* 0x0000000000007919 */ /* 0x000ee20000008800 */
[----:B------:R-:W-:Y:S01]  /*6850*/  IMAD.U32 R2, RZ, RZ, UR46 ;  /* 0x0000002eff027e24 */ /* 0x000fe2000f8e00ff */
[----:B------:R-:W-:Y:S04]  /*6860*/  UIADD3 UR4, UPT, UPT, UR46, 0x1, URZ ;  /* 0x000000012e047890 */ /* 0x000fe8000fffe0ff */
[----:B------:R-:W-:Y:S01]  /*6870*/  @P1 LEA R2, R2, UR44, 0x3 ;  /* 0x0000002c02021c11 */ /* 0x000fe2000f8e18ff */
[----:B------:R-:W-:Y:S04]  /*6880*/  UISETP.NE.AND UP0, UPT, UR4, 0x4, UPT ;  /* 0x000000040400788c */ /* 0x000fe8000bf05270 */
[----:B------:R-:W-:Y:S01]  /*6890*/  @P1 VIADD R2, R2, 0x70 ;  /* 0x0000007002021836 */ /* 0x000fe20000000000 */
[----:B------:R-:W-:Y:S04]  /*68a0*/  USEL UR46, UR4, URZ, UP0 ;  /* 0x000000ff042e7287 */ /* 0x000fe80008000000 */
[----:B---3--:R-:W-:Y:S04]  /*68b0*/  @P1 PRMT R0, R0, 0x654, R2 ;  /* 0x0000065400001816 */ /* 0x008fe80000000002 */
[----:B------:R3:W-:Y:S04]  /*68c0*/  @P1 SYNCS.ARRIVE.TRANS64.RED.A1T0 RZ, [R0+URZ], RZ ;  /* 0x000000ff00ff19a7 */ /* 0x0007e800081004ff */
.L_x_108:
[----:B------:R-:W4:Y:S01]  /*68d0*/  @P1 SYNCS.PHASECHK.TRANS64.TRYWAIT P0, [R4+URZ+0x50], R3 ;  /* 0x00005003040015a7 */ /* 0x000f2200080011ff */
[----:B------:R-:W-:Y:S01]  /*68e0*/  BSSY B1, `(.L_x_109) ;  /* 0x0000013000017945 */ /* 0x000fe20003800000 */
[----:B----4-:R-:W-:Y:S03]  /*68f0*/  @P1 SEL R63, RZ, 0x1, !P0 ;  /* 0x00000001ff3f1807 */ /* 0x010fe60004000000 */
[----:B------:R-:W-:Y:S05]  /*6900*/  @!P1 BRA `(.L_x_110) ;  /* 0x0000000000409947 */ /* 0x000fea0003800000 */
[----:B------:R-:W-:Y:S01]  /*6910*/  ISETP.NE.AND P1, PT, R64, RZ, PT ;  /* 0x000000ff4000720c */ /* 0x000fe20003f25270 */
[----:B------:R-:W-:Y:S01]  /*6920*/  BSSY B0, `(.L_x_111) ;  /* 0x0000009000007945 */ /* 0x000fe20003800000 */
[----:B------:R-:W-:Y:S11]  /*6930*/  ISETP.NE.AND P0, PT, R63, RZ, PT ;  /* 0x000000ff3f00720c */ /* 0x000ff60003f05270 */
[----:B------:R-:W-:Y:S05]  /*6940*/  @P1 IMAD R3, R61, 0x1000, R62 ;  /* 0x000010003d031824 */ /* 0x000fea00078e023e */
[----:B------:R-:W-:Y:S05]  /*6950*/  @P1 IADD3 R2, PT, PT, R3, UR44, RZ ;  /* 0x0000002c03021c10 */ /* 0x000fea000fffe0ff */
[----:B------:R-:W-:Y:S01]  /*6960*/  @P1 IMAD.IADD R2, R56, 0x1, R2 ;  /* 0x0000000138021824 */ /* 0x000fe200078e0202 */
[----:B------:R-:W-:Y:S06]  /*6970*/  @P0 BRA `(.L_x_112) ;  /* 0x00000000000c0947 */ /* 0x000fec0003800000 */
[----:B---3--:R-:W-:Y:S04]  /*6980*/  SHF.L.U32 R0, R55, 0x1f, RZ ;  /* 0x0000001f37007819 */ /* 0x008fe800000006ff */
[----:B------:R-:W3:Y:S02]  /*6990*/  SYNCS.PHASECHK.TRANS64.TRYWAIT P0, [R4+URZ+0x50], R0 ;  /* 0x00005000040075a7 */ /* 0x000ee400080011ff */
[----:B---3--:R-:W-:Y:S05]  /*69a0*/  @!P0 BRA `(.L_x_113) ;  /* 0x0000002400c08947 */ /* 0x008fea0003800000 */
.L_x_112:
[----:B------:R-:W-:Y:S05]  /*69b0*/  BSYNC B0 ;  /* 0x0000000000007941 */ /* 0x000fea0003800000 */
.L_x_111:
[----:B------:R-:W-:Y:S02]  /*69c0*/  ISETP.NE.AND P0, PT, R64, RZ, PT ;  /* 0x000000ff4000720c */ /* 0x000fe40003f05270 */
[----:B------:R-:W-:Y:S11]  /*69d0*/  IADD3 R61, PT, PT, R61, 0x1, RZ ;  /* 0x000000013d3d7810 */ /* 0x000ff60007ffe0ff */
[----:B------:R-:W-:Y:S05]  /*69e0*/  @P0 WARPSYNC.ALL ;  /* 0x0000000000000948 */ /* 0x000fea0003800000 */
[----:B------:R4:W1:Y:S04]  /*69f0*/  @P0 LDSM.16.M88.4 R28, [R3+UR44+0x200] ;  /* 0x0002002c031c083b */ /* 0x0008680008000200 */
[----:B------:R4:W1:Y:S02]  /*6a00*/  @P0 LDSM.16.M88.4 R36, [R2+0x200] ;  /* 0x000200000224083b */ /* 0x0008640000000200 */
.L_x_110:
[----:B------:R-:W-:Y:S05]  /*6a10*/  BSYNC B1 ;  /* 0x0000000000017941 */ /* 0x000fea0003800000 */
.L_x_109:
[----:B---3--:R-:W-:Y:S05]  /*6a20*/  VIADD R0, R25, 0x20 ;  /* 0x0000002019007836 */ /* 0x008fea0000000000 */
[----:B------:R-:W-:Y:S04]  /*6a30*/  SHF.R.U32.HI R0, RZ, 0x15, R0 ;  /* 0x00000015ff007819 */ /* 0x000fe80000011600 */
[----:B------:R-:W-:Y:S11]  /*6a40*/  LOP3.LUT P0, RZ, R0, 0x3, R46, 0x48, !PT ;  /* 0x0000000300ff7812 */ /* 0x000ff6000780482e */
[----:B------:R-:W-:Y:S02]  /*6a50*/  @!UPT UIADD3 URZ, UPT, UPT, URZ, URZ, URZ ;  /* 0x000000fffffff290 */ /* 0x000fe4000fffe0ff */
[----:B------:R-:W-:Y:S05]  /*6a60*/  @!P0 BRA `(.L_x_114) ;  /* 0x0000000000408947 */ /* 0x000fea0003800000 */
[----:B------:R-:W3:Y:S01]  /*6a70*/  LDCU.64 UR8, c[0x4][0x70] ;  /* 0x01000e00ff0877ac */ /* 0x000ee20008000a00 */
[----:B----4-:R-:W-:Y:S01]  /*6a80*/  MOV R3, 0x0 ;  /* 0x0000000000037802 */ /* 0x010fe20000000f00 */
[----:B------:R-:W-:Y:S02]  /*6a90*/  HFMA2 R12, -RZ, RZ, 0, 5.9604644775390625e-08 ;  /* 0x00000001ff0c7431 */ /* 0x000fe400000001ff */
[----:B-1----:R-:W-:Y:S02]  /*6aa0*/  IMAD.MOV.U32 R8, RZ, RZ, 0x192 ;  /* 0x00000192ff087424 */ /* 0x002fe400078e00ff */
[----:B------:R-:W-:Y:S01]  /*6ab0*/  IMAD.MOV.U32 R13, RZ, RZ, RZ ;  /* 0x000000ffff0d7224 */ /* 0x000fe200078e00ff */
[----:B------:R-:W1:Y:S01]  /*6ac0*/  LDCU.64 UR6, c[0x4][0x78] ;  /* 0x01000f00ff0677ac */ /* 0x000e620008000a00 */
[----:B------:R-:W4:Y:S01]  /*6ad0*/  LDC.64 R2, c[0x4][R3] ;  /* 0x0100000003027b82 */ /* 0x000f220000000a00 */
[----:B------:R-:W5:Y:S01]  /*6ae0*/  LDCU.64 UR4, c[0x4][0x10] ;  /* 0x01000200ff0477ac */ /* 0x000f620008000a00 */
[----:B---3--:R-:W-:Y:S01]  /*6af0*/  MOV R5, UR9 ;  /* 0x0000000900057c02 */ /* 0x008fe20008000f00 */
[----:B------:R-:W-:Y:S01]  /*6b00*/  IMAD.U32 R4, RZ, RZ, UR8 ;  /* 0x00000008ff047e24 */ /* 0x000fe2000f8e00ff */
[----:B-1----:R-:W-:Y:S01]  /*6b10*/  MOV R7, UR7 ;  /* 0x0000000700077c02 */ /* 0x002fe20008000f00 */
[----:B------:R-:W-:Y:S01]  /*6b20*/  IMAD.U32 R6, RZ, RZ, UR6 ;  /* 0x00000006ff067e24 */ /* 0x000fe2000f8e00ff */
[----:B-----5:R-:W-:Y:S01]  /*6b30*/  MOV R11, UR5 ;  /* 0x00000005000b7c02 */ /* 0x020fe20008000f00 */
[----:B------:R-:W-:Y:S02]  /*6b40*/  IMAD.U32 R10, RZ, RZ, UR4 ;  /* 0x00000004ff0a7e24 */ /* 0x000fe4000f8e00ff */
[----:B------:R-:W-:Y:S07]  /*6b50*/  LEPC R20, `(.L_x_114) ;  /* 0x000000001014794e */ /* 0x000fee0000000000 */
[----:B--2-4-:R-:W-:Y:S05]  /*6b60*/  CALL.ABS.NOINC R2 ;  /* 0x0000000002007343 */ /* 0x014fea0003c00000 */
.L_x_114:
[----:B-1--4-:R-:W-:Y:S01]  /*6b70*/  SHF.L.U32 R3, R28, 0x10, RZ ;  /* 0x000000101c037819 */ /* 0x012fe200000006ff */
[----:B------:R-:W-:Y:S05]  /*6b80*/  WARPSYNC.ALL ;  /* 0x0000000000007948 */ /* 0x000fea0003800000 */
[----:B------:R-:W-:Y:S01]  /*6b90*/  R2UR UR4, R25 ;  /* 0x00000000190472ca */ /* 0x000fe200000e0000 */
[----:B------:R-:W1:Y:S01]  /*6ba0*/  S2R R65, SR_CgaCtaId ;  /* 0x0000000000417919 */ /* 0x000e620000008800 */
[C---:B------:R-:W-:Y:S01]  /*6bb0*/  SHF.L.U32 R20, R29.reuse, 0x10, RZ ;  /* 0x000000101d147819 */ /* 0x040fe200000006ff */
[----:B------:R-:W-:Y:S01]  /*6bc0*/  BSSY.RECONVERGENT B0, `(.L_x_115) ;  /* 0x0000054000007945 */ /* 0x000fe20003800200 */
[----:B------:R-:W-:Y:S02]  /*6bd0*/  LOP3.LUT R21, R29, 0xffff0000, RZ, 0xc0, !PT ;  /* 0xffff00001d157812 */ /* 0x000fe400078ec0ff */
[----:B------:R-:W-:Y:S02]  /*6be0*/  ISETP.NE.AND P6, PT, R58, RZ, PT ;  /* 0x000000ff3a00720c */ /* 0x000fe40003fc5270 */
[----:B------:R-:W-:Y:S05]  /*6bf0*/  ISETP.NE.AND P0, PT, R57, RZ, PT ;  /* 0x000000ff3900720c */ /* 0x000fea0003f05270 */
[----:B------:R-:W3:Y:S02]  /*6c00*/  LDTM.16dp256bit.x4 R4, tmem[UR4+0x20] ;  /* 0x00002004000479ee */ /* 0x000ee40008120000 */
[----:B---3--:R-:W-:Y:S01]  /*6c10*/  FMUL R0, R24, R4 ;  /* 0x0000000418007220 */ /* 0x008fe20000400000 */
[----:B------:R-:W-:Y:S01]  /*6c20*/  LOP3.LUT R4, R28, 0xffff0000, RZ, 0xc0, !PT ;  /* 0xffff00001c047812 */ /* 0x000fe200078ec0ff */
[C---:B------:R-:W-:Y:S01]  /*6c30*/  FMUL R2, R24.reuse, R5 ;  /* 0x0000000518027220 */ /* 0x040fe20000400000 */
[C---:B------:R-:W-:Y:S01]  /*6c40*/  FMUL R7, R24.reuse, R7 ;  /* 0x0000000718077220 */ /* 0x040fe20000400000 */
[C---:B------:R-:W-:Y:S01]  /*6c50*/  FFMA R0, R27.reuse, R3, R0 ;  /* 0x000000031b007223 */ /* 0x040fe20000000000 */
[C---:B------:R-:W-:Y:S01]  /*6c60*/  FMUL R3, R24.reuse, R6 ;  /* 0x0000000618037220 */ /* 0x040fe20000400000 */
[C---:B------:R-:W-:Y:S01]  /*6c70*/  FFMA R2, R27.reuse, R4, R2 ;  /* 0x000000041b027223 */ /* 0x040fe20000000002 */
[C---:B------:R-:W-:Y:S01]  /*6c80*/  FMUL R4, R24.reuse, R8 ;  /* 0x0000000818047220 */ /* 0x040fe20000400000 */
[----:B------:R-:W-:Y:S01]  /*6c90*/  FMUL R8, R24, R12 ;  /* 0x0000000c18087220 */ /* 0x000fe20000400000 */
[C---:B------:R-:W-:Y:S01]  /*6ca0*/  FFMA R3, R27.reuse, R20, R3 ;  /* 0x000000141b037223 */ /* 0x040fe20000000003 */
[----:B------:R-:W-:Y:S01]  /*6cb0*/  FFMA R7, R27, R21, R7 ;  /* 0x000000151b077223 */ /* 0x000fe20000000007 */
[----:B------:R-:W-:Y:S01]  /*6cc0*/  F2FP.BF16.F32.PACK_AB R32, R2, R0 ;  /* 0x000000000220723e */ /* 0x000fe200000010ff */
[----:B------:R-:W-:Y:S01]  /*6cd0*/  FMUL R12, R24, R16 ;  /* 0x00000010180c7220 */ /* 0x000fe20000400000 */
[----:B------:R-:W-:Y:S01]  /*6ce0*/  SHF.L.U32 R16, R30, 0x10, RZ ;  /* 0x000000101e107819 */ /* 0x000fe200000006ff */
[----:B------:R-:W-:Y:S01]  /*6cf0*/  FMUL R5, R24, R9 ;  /* 0x0000000918057220 */ /* 0x000fe20000400000 */
[----:B------:R-:W-:Y:S01]  /*6d00*/  LOP3.LUT R0, R30, 0xffff0000, RZ, 0xc0, !PT ;  /* 0xffff00001e007812 */ /* 0x000fe200078ec0ff */
[C---:B------:R-:W-:Y:S01]  /*6d10*/  FMUL R6, R24.reuse, R10 ;  /* 0x0000000a18067220 */ /* 0x040fe20000400000 */
[----:B------:R-:W-:Y:S01]  /*6d20*/  SHF.L.U32 R2, R31, 0x10, RZ ;  /* 0x000000101f027819 */ /* 0x000fe200000006ff */
[----:B------:R-:W-:Y:S01]  /*6d30*/  FFMA R4, R27, R16, R4 ;  /* 0x000000101b047223 */ /* 0x000fe20000000004 */
[----:B------:R-:W-:Y:S01]  /*6d40*/  F2FP.BF16.F32.PACK_AB R33, R7, R3 ;  /* 0x000000030721723e */ /* 0x000fe200000010ff */
[----:B------:R-:W-:Y:S01]  /*6d50*/  FFMA R5, R27, R0, R5 ;  /* 0x000000001b057223 */ /* 0x000fe20000000005 */
[----:B------:R-:W-:Y:S01]  /*6d60*/  LOP3.LUT R3, R31, 0xffff0000, RZ, 0xc0, !PT ;  /* 0xffff00001f037812 */ /* 0x000fe200078ec0ff */
[----:B------:R-:W-:Y:S01]  /*6d70*/  FMUL R11, R24, R11 ;  /* 0x0000000b180b7220 */ /* 0x000fe20000400000 */
[C---:B------:R-:W-:Y:S01]  /*6d80*/  SHF.L.U32 R0, R36.reuse, 0x10, RZ ;  /* 0x0000001024007819 */ /* 0x040fe200000006ff */
[C---:B------:R-:W-:Y:S01]  /*6d90*/  FFMA R6, R27.reuse, R2, R6 ;  /* 0x000000021b067223 */ /* 0x040fe20000000006 */
[----:B------:R-:W-:Y:S01]  /*6da0*/  LOP3.LUT R2, R36, 0xffff0000, RZ, 0xc0, !PT ;  /* 0xffff000024027812 */ /* 0x000fe200078ec0ff */
[----:B------:R-:W-:Y:S01]  /*6db0*/  FFMA R11, R27, R3, R11 ;  /* 0x000000031b0b7223 */ /* 0x000fe2000000000b */
[----:B------:R-:W-:Y:S01]  /*6dc0*/  SHF.L.U32 R3, R37, 0x10, RZ ;  /* 0x0000001025037819 */ /* 0x000fe200000006ff */
[C---:B------:R-:W-:Y:S01]  /*6dd0*/  FMUL R9, R24.reuse, R13 ;  /* 0x0000000d18097220 */ /* 0x040fe20000400000 */
[----:B------:R-:W-:Y:S01]  /*6de0*/  F2FP.BF16.F32.PACK_AB R34, R5, R4 ;  /* 0x000000040522723e */ /* 0x000fe200000010ff */
[----:B------:R-:W-:Y:S01]  /*6df0*/  FMUL R10, R24, R14 ;  /* 0x0000000e180a7220 */ /* 0x000fe20000400000 */
[----:B------:R-:W-:Y:S01]  /*6e00*/  SHF.L.U32 R4, R39, 0x10, RZ ;  /* 0x0000001027047819 */ /* 0x000fe200000006ff */
[----:B------:R-:W-:Y:S01]  /*6e10*/  FFMA R8, R27, R0, R8 ;  /* 0x000000001b087223 */ /* 0x000fe20000000008 */
[----:B------:R-:W-:Y:S01]  /*6e20*/  LOP3.LUT R0, R37, 0xffff0000, RZ, 0xc0, !PT ;  /* 0xffff000025007812 */ /* 0x000fe200078ec0ff */
[C---:B------:R-:W-:Y:S01]  /*6e30*/  FFMA R9, R27.reuse, R2, R9 ;  /* 0x000000021b097223 */ /* 0x040fe20000000009 */
[C---:B------:R-:W-:Y:S01]  /*6e40*/  SHF.L.U32 R2, R38.reuse, 0x10, RZ ;  /* 0x0000001026027819 */ /* 0x040fe200000006ff */
[----:B------:R-:W-:Y:S01]  /*6e50*/  FFMA R10, R27, R3, R10 ;  /* 0x000000031b0a7223 */ /* 0x000fe2000000000a */
[----:B------:R-:W-:Y:S01]  /*6e60*/  LOP3.LUT R3, R38, 0xffff0000, RZ, 0xc0, !PT ;  /* 0xffff000026037812 */ /* 0x000fe200078ec0ff */
[C---:B------:R-:W-:Y:S01]  /*6e70*/  FMUL R15, R24.reuse, R15 ;  /* 0x0000000f180f7220 */ /* 0x040fe20000400000 */
[----:B------:R-:W-:Y:S01]  /*6e80*/  LOP3.LUT R5, R39, 0xffff0000, RZ, 0xc0, !PT ;  /* 0xffff000027057812 */ /* 0x000fe200078ec0ff */
[C---:B------:R-:W-:Y:S01]  /*6e90*/  FMUL R13, R24.reuse, R17 ;  /* 0x00000011180d7220 */ /* 0x040fe20000400000 */
[----:B------:R-:W-:Y:S01]  /*6ea0*/  F2FP.BF16.F32.PACK_AB R35, R11, R6 ;  /* 0x000000060b23723e */ /* 0x000fe200000010ff */
[C---:B------:R-:W-:Y:S01]  /*6eb0*/  FMUL R14, R24.reuse, R18 ;  /* 0x00000012180e7220 */ /* 0x040fe20000400000 */
[C---:B------:R-:W-:Y:S01]  /*6ec0*/  FFMA R15, R27.reuse, R0, R15 ;  /* 0x000000001b0f7223 */ /* 0x040fe2000000000f */
[----:B------:R-:W-:Y:S01]  /*6ed0*/  FMUL R19, R24, R19 ;  /* 0x0000001318137220 */ /* 0x000fe20000400000 */
[----:B------:R-:W-:Y:S01]  /*6ee0*/  FFMA R12, R27, R2, R12 ;  /* 0x000000021b0c7223 */ /* 0x000fe2000000000c */
[----:B------:R3:W-:Y:S01]  /*6ef0*/  STSM.16.M88.4 [R60+0x1200], R32 ;  /* 0x001200203c007844 */ /* 0x0007e20000000200 */
[----:B------:R-:W-:Y:S01]  /*6f00*/  F2FP.BF16.F32.PACK_AB R8, R9, R8 ;  /* 0x000000080908723e */ /* 0x000fe200000010ff */
[----:B------:R-:W-:Y:S01]  /*6f10*/  FFMA R13, R27, R3, R13 ;  /* 0x000000031b0d7223 */ /* 0x000fe2000000000d */
[----:B------:R-:W-:Y:S01]  /*6f20*/  F2FP.BF16.F32.PACK_AB R9, R15, R10 ;  /* 0x0000000a0f09723e */ /* 0x000fe200000010ff */
[C---:B------:R-:W-:Y:S01]  /*6f30*/  FFMA R14, R27.reuse, R4, R14 ;  /* 0x000000041b0e7223 */ /* 0x040fe2000000000e */
[----:B------:R-:W-:Y:S01]  /*6f40*/  FFMA R19, R27, R5, R19 ;  /* 0x000000051b137223 */ /* 0x000fe20000000013 */
[----:B------:R-:W-:Y:S02]  /*6f50*/  MOV R0, UR46 ;  /* 0x0000002e00007c02 */ /* 0x000fe40008000f00 */
[----:B------:R-:W-:Y:S02]  /*6f60*/  F2FP.BF16.F32.PACK_AB R10, R13, R12 ;  /* 0x0000000c0d0a723e */ /* 0x000fe400000010ff */
[----:B------:R-:W-:Y:S02]  /*6f70*/  F2FP.BF16.F32.PACK_AB R11, R19, R14 ;  /* 0x0000000e130b723e */ /* 0x000fe400000010ff */
[----:B------:R-:W-:Y:S02]  /*6f80*/  @P6 LEA R0, R0, UR44, 0x3 ;  /* 0x0000002c00006c11 */ /* 0x000fe4000f8e18ff */
[----:B------:R-:W-:Y:S01]  /*6f90*/  LEA R2, R61, UR44, 0x3 ;  /* 0x0000002c3d027c11 */ /* 0x000fe2000f8e18ff */
[----:B------:R3:W-:Y:S01]  /*6fa0*/  STSM.16.M88.4 [R59+0x1200], R8 ;  /* 0x001200083b007844 */ /* 0x0007e20000000200 */
[----:B------:R-:W-:Y:S02]  /*6fb0*/  @P6 IADD3 R0, PT, PT, R0, 0x70, RZ ;  /* 0x0000007000006810 */ /* 0x000fe40007ffe0ff */
[----:B------:R-:W-:Y:S01]  /*6fc0*/  @P6 SHF.L.U32 R3, R55, 0x1f, RZ ;  /* 0x0000001f37036819 */ /* 0x000fe200000006ff */
[----:B------:R-:W-:Y:S01]  /*6fd0*/  @!PT LDS RZ, [RZ] ;  /* 0x00000000fffff984 */ /* 0x000fe20000000800 */
[----:B------:R-:W-:Y:S01]  /*6fe0*/  @!PT LDS RZ, [RZ] ;  /* 0x00000000fffff984 */ /* 0x000fe20000000800 */
[----:B------:R-:W-:Y:S01]  /*6ff0*/  @!PT LDS RZ, [RZ] ;  /* 0x00000000fffff984 */ /* 0x000fe20000000800 */
[----:B------:R-:W-:Y:S01]  /*7000*/  @!PT LDS RZ, [RZ] ;  /* 0x00000000fffff984 */ /* 0x000fe20000000800 */
[----:B------:R4:W-:Y:S06]  /*7010*/  MEMBAR.ALL.CTA ;  /* 0x0000000000007992 */ /* 0x0009ec0000008000 */
[----:B----4-:R-:W4:Y:S01]  /*7020*/  FENCE.VIEW.ASYNC.S ;  /* 0x00000000000073c6 */ /* 0x010f220000000000 */
[----:B-1----:R-:W-:Y:S01]  /*7030*/  @P6 PRMT R0, R65, 0x654, R0 ;  /* 0x0000065441006816 */ /* 0x002fe20000000000 */
[----:B----4-:R-:W-:Y:S06]  /*7040*/  BAR.SYNC.DEFER_BLOCKING 0x1, 0x80 ;  /* 0x0042000000007b1d */ /* 0x010fec0000010000 */
[----:B------:R-:W-:Y:S05]  /*7050*/  @P0 BRA `(.L_x_116) ;  /* 0x0000000000280947 */ /* 0x000fea0003800000 */
[----:B------:R-:W1:Y:S01]  /*7060*/  LDCU.64 UR6, c[0x0][0x348] ;  /* 0x00006900ff0677ac */ /* 0x000e620008000a00 */
[----:B------:R-:W-:Y:S02]  /*7070*/  UIADD3 UR9, UPT, UPT, UR49, 0x20, URZ ;  /* 0x0000002031097890 */ /* 0x000fe4000fffe0ff */
[----:B------:R-:W-:Y:S01]  /*7080*/  UIADD3 UR8, UPT, UPT, UR44, 0x1200, URZ ;  /* 0x000012002c087890 */ /* 0x000fe2000fffe0ff */
[----:B------:R-:W-:Y:S01]  /*7090*/  UMOV UR10, UR50 ;  /* 0x00000032000a7c82 */ /* 0x000fe20008000000 */
[----:B------:R-:W-:Y:S01]  /*70a0*/  UMOV UR11, UR36 ;  /* 0x00000024000b7c82 */ /* 0x000fe20008000000 */
[----:B-1----:R-:W-:Y:S04]  /*70b0*/  UIADD3 UR4, UP0, UPT, UR6, 0x680, URZ ;  /* 0x0000068006047890 */ /* 0x002fe8000ff1e0ff */
[----:B------:R-:W-:Y:S09]  /*70c0*/  UIADD3.X UR5, UPT, UPT, URZ, UR7, URZ, UP0, !UPT ;  /* 0x00000007ff057290 */ /* 0x000ff200087fe4ff */
[----:B------:R1:W-:Y:S01]  /*70d0*/  UTMASTG.3D [UR8], [UR4] ;  /* 0x00000008040073b5 */ /* 0x0003e20008010000 */
[----:B------:R0:W-:Y:S01]  /*70e0*/  UTMACMDFLUSH ;  /* 0x00000000000079b7 */ /* 0x0001e20000000000 */
[----:B-1----:R-:W-:Y:S04]  /*70f0*/  DEPBAR.LE SB0, 0x1 ;  /* 0x000080400000791a */ /* 0x002fe80000000000 */
.L_x_116:
[----:B------:R-:W-:Y:S05]  /*7100*/  BSYNC.RECONVERGENT B0 ;  /* 0x0000000000007941 */ /* 0x000fea0003800200 */
.L_x_115:
[----:B------:R-:W-:Y:S01]  /*7110*/  BAR.SYNC.DEFER_BLOCKING 0x1, 0x80 ;  /* 0x0042000000007b1d */ /* 0x000fe20000010000 */
[----:B------:R-:W-:Y:S04]  /*7120*/  UIADD3 UR4, UPT, UPT, UR46, 0x1, URZ ;  /* 0x000000012e047890 */ /* 0x000fe8000fffe0ff */
[----:B------:R-:W-:Y:S04]  /*7130*/  UISETP.NE.AND UP0, UPT, UR4, 0x4, UPT ;  /* 0x000000040400788c */ /* 0x000fe8000bf05270 */
[----:B------:R-:W-:Y:S01]  /*7140*/  USEL UR45, UR4, URZ, UP0 ;  /* 0x000000ff042d7287 */ /* 0x000fe20008000000 */
[----:B------:R1:W-:Y:S01]  /*7150*/  @P6 SYNCS.ARRIVE.TRANS64.RED.A1T0 RZ, [R0+URZ], RZ ;  /* 0x000000ff00ff69a7 */ /* 0x0003e200081004ff */
[----:B------:R-:W-:Y:S01]  /*7160*/  BSSY B1, `(.L_x_117) ;  /* 0x0000014000017945 */ /* 0x000fe20003800000 */
[----:B------:R-:W4:Y:S02]  /*7170*/  @P6 SYNCS.PHASECHK.TRANS64.TRYWAIT P0, [R2+URZ+0x50], R3 ;  /* 0x00005003020065a7 */ /* 0x000f2400080011ff */
[----:B----4-:R-:W-:Y:S01]  /*7180*/  @P6 SEL R63, RZ, 0x1, !P0 ;  /* 0x00000001ff3f6807 */ /* 0x010fe20004000000 */
[----:B-1----:R-:W-:Y:S06]  /*7190*/  @!P6 BRA `(.L_x_118) ;  /* 0x000000000040e947 */ /* 0x002fec0003800000 */
[----:B------:R-:W-:Y:S01]  /*71a0*/  ISETP.NE.AND P1, PT, R64, RZ, PT ;  /* 0x000000ff4000720c */ /* 0x000fe20003f25270 */
[----:B------:R-:W-:Y:S01]  /*71b0*/  BSSY B0, `(.L_x_119) ;  /* 0x0000009000007945 */ /* 0x000fe20003800000 */
[----:B------:R-:W-:Y:S11]  /*71c0*/  ISETP.NE.AND P0, PT, R63, RZ, PT ;  /* 0x000000ff3f00720c */ /* 0x000ff60003f05270 */
[----:B------:R-:W-:Y:S05]  /*71d0*/  @P1 IMAD R3, R61, 0x1000, R62 ;  /* 0x000010003d031824 */ /* 0x000fea00078e023e */
[----:B------:R-:W-:Y:S05]  /*71e0*/  @P1 IADD3 R0, PT, PT, R3, UR44, RZ ;  /* 0x0000002c03001c10 */ /* 0x000fea000fffe0ff */
[----:B------:R-:W-:Y:S01]  /*71f0*/  @P1 IMAD.IADD R0, R56, 0x1, R0 ;  /* 0x0000000138001824 */ /* 0x000fe200078e0200 */
[----:B------:R-:W-:Y:S06]  /*7200*/  @P0 BRA `(.L_x_120) ;  /* 0x00000000000c0947 */ /* 0x000fec0003800000 */
[----:B------:R-:W-:Y:S04]  /*7210*/  SHF.L.U32 R4, R55, 0x1f, RZ ;  /* 0x0000001f37047819 */ /* 0x000fe800000006ff */
[----:B------:R-:W1:Y:S02]  /*7220*/  SYNCS.PHASECHK.TRANS64.TRYWAIT P0, [R2+URZ+0x50], R4 ;  /* 0x00005004020075a7 */ /* 0x000e6400080011ff */
[----:B-1----:R-:W-:Y:S05]  /*7230*/  @!P0 BRA `(.L_x_121) ;  /* 0x0000001c00b08947 */ /* 0x002fea0003800000 */
.L_x_120:
[----:B------:R-:W-:Y:S05]  /*7240*/  BSYNC B0 ;  /* 0x0000000000007941 */ /* 0x000fea0003800000 */
.L_x_119:
[----:B------:R-:W-:Y:S02]  /*7250*/  ISETP.NE.AND P0, PT, R64, RZ, PT ;  /* 0x000000ff4000720c */ /* 0x000fe40003f05270 */
[----:B------:R-:W-:Y:S11]  /*7260*/  IADD3 R61, PT, PT, R61, 0x1, RZ ;  /* 0x000000013d3d7810 */ /* 0x000ff60007ffe0ff */
[----:B------:R-:W-:Y:S05]  /*7270*/  @P0 WARPSYNC.ALL ;  /* 0x0000000000000948 */ /* 0x000fea0003800000 */
[----:B------:R4:W1:Y:S04]  /*7280*/  @P0 LDSM.16.M88.4 R28, [R3+UR44+0x200] ;  /* 0x0002002c031c083b */ /* 0x0008680008000200 */
[----:B------:R4:W1:Y:S02]  /*7290*/  @P0 LDSM.16.M88.4 R36, [R0+0x200] ;  /* 0x000200000024083b */ /* 0x0008640000000200 */
.L_x_118:
[----:B------:R-:W-:Y:S05]  /*72a0*/  BSYNC B1 ;  /* 0x0000000000017941 */ /* 0x000fea0003800000 */
.L_x_117:
[----:B----4-:R-:W-:Y:S05]  /*72b0*/  VIADD R0, R25, 0x40 ;  /* 0x0000004019007836 */ /* 0x010fea0000000000 */
[----:B------:R-:W-:Y:S04]  /*72c0*/  SHF.R.U32.HI R0, RZ, 0x15, R0 ;  /* 0x00000015ff007819 */ /* 0x000fe80000011600 */
[----:B------:R-:W-:Y:S11]  /*72d0*/  LOP3.LUT P0, RZ, R0, 0x3, R46, 0x48, !PT ;  /* 0x0000000300ff7812 */ /* 0x000ff6000780482e */
[----:B------:R-:W-:Y:S02]  /*72e0*/  @!UPT UIADD3 URZ, UPT, UPT, URZ, URZ, URZ ;  /* 0x000000fffffff290 */ /* 0x000fe4000fffe0ff */
[----:B------:R-:W-:Y:S05]  /*72f0*/  @!P0 BRA `(.L_x_122) ;  /* 0x0000000000408947 */ /* 0x000fea0003800000 */
[----:B------:R-:W4:Y:S01]  /*7300*/  LDCU.64 UR8, c[0x4][0x70] ;  /* 0x01000e00ff0877ac */ /* 0x000f220008000a00 */
[----:B------:R-:W-:Y:S01]  /*7310*/  MOV R3, 0x0 ;  /* 0x0000000000037802 */ /* 0x000fe20000000f00 */
[----:B------:R-:W-:Y:S02]  /*7320*/  HFMA2 R12, -RZ, RZ, 0, 5.9604644775390625e-08 ;  /* 0x00000001ff0c7431 */ /* 0x000fe400000001ff */
[----:B---3--:R-:W-:Y:S02]  /*7330*/  IMAD.MOV.U32 R8, RZ, RZ, 0x192 ;  /* 0x00000192ff087424 */ /* 0x008fe400078e00ff */
[----:B------:R-:W-:Y:S01]  /*7340*/  IMAD.MOV.U32 R13, RZ, RZ, RZ ;  /* 0x000000ffff0d7224 */ /* 0x000fe200078e00ff */
[----:B------:R-:W3:Y:S01]  /*7350*/  LDCU.64 UR6, c[0x4][0x78] ;  /* 0x01000f00ff0677ac */ /* 0x000ee20008000a00 */
[----:B-1----:R-:W1:Y:S01]  /*7360*/  LDC.64 R2, c[0x4][R3] ;  /* 0x0100000003027b82 */ /* 0x002e620000000a00 */
[----:B------:R-:W5:Y:S01]  /*7370*/  LDCU.64 UR4, c[0x4][0x10] ;  /* 0x01000200ff0477ac */ /* 0x000f620008000a00 */
[----:B----4-:R-:W-:Y:S01]  /*7380*/  MOV R5, UR9 ;  /* 0x0000000900057c02 */ /* 0x010fe20008000f00 */
[----:B------:R-:W-:Y:S01]  /*7390*/  IMAD.U32 R4, RZ, RZ, UR8 ;  /* 0x00000008ff047e24 */ /* 0x000fe2000f8e00ff */
[----:B---3--:R-:W-:Y:S01]  /*73a0*/  MOV R7, UR7 ;  /* 0x0000000700077c02 */ /* 0x008fe20008000f00 */
[----:B------:R-:W-:Y:S01]  /*73b0*/  IMAD.U32 R6, RZ, RZ, UR6 ;  /* 0x00000006ff067e24 */ /* 0x000fe2000f8e00ff */
[----:B-----5:R-:W-:Y:S01]  /*73c0*/  MOV R11, UR5 ;  /* 0x00000005000b7c02 */ /* 0x020fe20008000f00 */
[----:B------:R-:W-:Y:S02]  /*73d0*/  IMAD.U32 R10, RZ, RZ, UR4 ;  /* 0x00000004ff0a7e24 */ /* 0x000fe4000f8e00ff */
[----:B------:R-:W-:Y:S07]  /*73e0*/  LEPC R20, `(.L_x_122) ;  /* 0x000000001014794e */ /* 0x000fee0000000000 */
[----:B-12---:R-:W-:Y:S05]  /*73f0*/  CALL.ABS.NOINC R2 ;  /* 0x0000000002007343 */ /* 0x006fea0003c00000 */
.L_x_122:
[----:B-1----:R-:W-:Y:S01]  /*7400*/  SHF.L.U32 R3, R28, 0x10, RZ ;  /* 0x000000101c037819 */ /* 0x002fe200000006ff */
[----:B------:R-:W-:Y:S05]  /*7410*/  WARPSYNC.ALL ;  /* 0x0000000000007948 */ /* 0x000fea0003800000 */
[----:B------:R-:W-:Y:S01]  /*7420*/  R2UR UR4, R25 ;  /* 0x00000000190472ca */ /* 0x000fe200000e0000 */
[----:B------:R-:W-:Y:S01]  /*7430*/  BSSY.RECONVERGENT B0, `(.L_x_123) ;  /* 0x0000055000007945 */ /* 0x000fe20003800200 */
[C---:B------:R-:W-:Y:S02]  /*7440*/  SHF.L.U32 R20, R29.reuse, 0x10, RZ ;  /* 0x000000101d147819 */ /* 0x040fe400000006ff */
[----:B------:R-:W-:Y:S02]  /*7450*/  LOP3.LUT R21, R29, 0xffff0000, RZ, 0xc0, !PT ;  /* 0xffff00001d157812 */ /* 0x000fe400078ec0ff */
[----:B------:R-:W-:Y:S02]  /*7460*/  ISETP.NE.AND P6, PT, R58, RZ, PT ;  /* 0x000000ff3a00720c */ /* 0x000fe40003fc5270 */
[----:B------:R-:W-:Y:S05]  /*7470*/  ISETP.NE.AND P0, PT, R57, RZ, PT ;  /* 0x000000ff3900720c */ /* 0x000fea0003f05270 */
[----:B---3--:R-:W1:Y:S02]  /*7480*/  LDTM.16dp256bit.x4 R4, tmem[UR4+0x40] ;  /* 0x00004004000479ee */ /* 0x008e640008120000 */
[----:B-1----:R-:W-:Y:S01]  /*7490*/  FMUL R0, R24, R4 ;  /* 0x0000000418007220 */ /* 0x002fe20000400000 */
[----:B------:R-:W-:Y:S01]  /*74a0*/  LOP3.LUT R4, R28, 0xffff0000, RZ, 0xc0, !PT ;  /* 0xffff00001c047812 */ /* 0x000fe200078ec0ff */
[C---:B------:R-:W-:Y:S01]  /*74b0*/  FMUL R2, R24.reuse, R5 ;  /* 0x0000000518027220 */ /* 0x040fe20000400000 */
        /* <DEDUP_REMOVED lines=26> */
[----:B------:R-:W-:Y:S01]  /*7660*/  FMUL R10, R24, R14 ;  /* 0x0000000e180a7220 */ /* 0x000fe20000400000 */
[----:B------:R-:W-:Y:S01]  /*7670*/  SHF.L.U32 R4, R39, 0x10, RZ ;  /* 0x0000001027047819 */ /* 0x000fe200000006ff */
[----:B------:R-:W-:Y:S01]  /*7680*/  FFMA R11, R27, R16, R11 ;  /* 0x000000101b0b7223 */ /* 0x000fe2000000000b */
[----:B------:R-:W-:Y:S01]  /*7690*/  LOP3.LUT R5, R39, 0xffff0000, RZ, 0xc0, !PT ;  /* 0xffff000027057812 */ /* 0x000fe200078ec0ff */
[----:B------:R-:W-:Y:S01]  /*76a0*/  FFMA R8, R27, R0, R8 ;  /* 0x000000001b087223 */ /* 0x000fe20000000008 */
[----:B------:R-:W-:Y:S01]  /*76b0*/  LOP3.LUT R0, R37, 0xffff0000, RZ, 0xc0, !PT ;  /* 0xffff000025007812 */ /* 0x000fe200078ec0ff */
[C---:B------:R-:W-:Y:S01]  /*76c0*/  FFMA R9, R27.reuse, R2, R9 ;  /* 0x000000021b097223 */ /* 0x040fe20000000009 */
[C---:B------:R-:W-:Y:S01]  /*76d0*/  SHF.L.U32 R2, R38.reuse, 0x10, RZ ;  /* 0x0000001026027819 */ /* 0x040fe200000006ff */
[----:B------:R-:W-:Y:S01]  /*76e0*/  FFMA R10, R27, R3, R10 ;  /* 0x000000031b0a7223 */ /* 0x000fe2000000000a */
[----:B------:R-:W-:Y:S01]  /*76f0*/  LOP3.LUT R3, R38, 0xffff0000, RZ, 0xc0, !PT ;  /* 0xffff000026037812 */ /* 0x000fe200078ec0ff */
[C---:B------:R-:W-:Y:S01]  /*7700*/  FMUL R15, R24.reuse, R15 ;  /* 0x0000000f180f7220 */ /* 0x040fe20000400000 */
[----:B------:R-:W-:Y:S01]  /*7710*/  F2FP.BF16.F32.PACK_AB R35, R11, R6 ;  /* 0x000000060b23723e */ /* 0x000fe200000010ff */
[C---:B------:R-:W-:Y:S01]  /*7720*/  FMUL R13, R24.reuse, R17 ;  /* 0x00000011180d7220 */ /* 0x040fe20000400000 */
[C---:B------:R-:W-:Y:S01]  /*7730*/  FMUL R14, R24.reuse, R18 ;  /* 0x00000012180e7220 */ /* 0x040fe20000400000 */
[----:B------:R-:W-:Y:S01]  /*7740*/  FFMA R15, R27, R0, R15 ;  /* 0x000000001b0f7223 */ /* 0x000fe2000000000f */
[----:B------:R-:W-:Y:S01]  /*7750*/  FMUL R19, R24, R19 ;  /* 0x0000001318137220 */ /* 0x000fe20000400000 */
[----:B------:R1:W-:Y:S01]  /*7760*/  STSM.16.M88.4 [R60+0x2200], R32 ;  /* 0x002200203c007844 */ /* 0x0003e20000000200 */
[----:B------:R-:W-:Y:S01]  /*7770*/  F2FP.BF16.F32.PACK_AB R8, R9, R8 ;  /* 0x000000080908723e */ /* 0x000fe200000010ff */
[----:B------:R-:W-:Y:S01]  /*7780*/  FFMA R12, R27, R2, R12 ;  /* 0x000000021b0c7223 */ /* 0x000fe2000000000c */
[----:B------:R-:W-:Y:S01]  /*7790*/  F2FP.BF16.F32.PACK_AB R9, R15, R10 ;  /* 0x0000000a0f09723e */ /* 0x000fe200000010ff */
[C---:B------:R-:W-:Y:S01]  /*77a0*/  FFMA R13, R27.reuse, R3, R13 ;  /* 0x000000031b0d7223 */ /* 0x040fe2000000000d */
        /* <DEDUP_REMOVED lines=15> */
[----:B---3--:R-:W3:Y:S01]  /*78a0*/  FENCE.VIEW.ASYNC.S ;  /* 0x00000000000073c6 */ /* 0x008ee20000000000 */
[----:B------:R-:W-:Y:S01]  /*78b0*/  @P6 PRMT R0, R65, 0x654, R0 ;  /* 0x0000065441006816 */ /* 0x000fe20000000000 */
[----:B---3--:R-:W-:Y:S06]  /*78c0*/  BAR.SYNC.DEFER_BLOCKING 0x1, 0x80 ;  /* 0x0042000000007b1d */ /* 0x008fec0000010000 */
[----:B------:R-:W-:Y:S05]  /*78d0*/  @P0 BRA `(.L_x_124) ;  /* 0x0000000000280947 */ /* 0x000fea0003800000 */
[----:B------:R-:W3:Y:S01]  /*78e0*/  LDCU.64 UR6, c[0x0][0x348] ;  /* 0x00006900ff0677ac */ /* 0x000ee20008000a00 */
[----:B------:R-:W-:Y:S02]  /*78f0*/  UIADD3 UR9, UPT, UPT, UR49, 0x40, URZ ;  /* 0x0000004031097890 */ /* 0x000fe4000fffe0ff */
[----:B------:R-:W-:Y:S01]  /*7900*/  UIADD3 UR8, UPT, UPT, UR44, 0x2200, URZ ;  /* 0x000022002c087890 */ /* 0x000fe2000fffe0ff */
[----:B------:R-:W-:Y:S01]  /*7910*/  UMOV UR10, UR50 ;  /* 0x00000032000a7c82 */ /* 0x000fe20008000000 */
[----:B------:R-:W-:Y:S01]  /*7920*/  UMOV UR11, UR36 ;  /* 0x00000024000b7c82 */ /* 0x000fe20008000000 */
[----:B---3--:R-:W-:Y:S04]  /*7930*/  UIADD3 UR4, UP0, UPT, UR6, 0x680, URZ ;  /* 0x0000068006047890 */ /* 0x008fe8000ff1e0ff */
[----:B------:R-:W-:Y:S09]  /*7940*/  UIADD3.X UR5, UPT, UPT, URZ, UR7, URZ, UP0, !UPT ;  /* 0x00000007ff057290 */ /* 0x000ff200087fe4ff */
[----:B------:R3:W-:Y:S01]  /*7950*/  UTMASTG.3D [UR8], [UR4] ;  /* 0x00000008040073b5 */ /* 0x0007e20008010000 */
[----:B------:R0:W-:Y:S01]  /*7960*/  UTMACMDFLUSH ;  /* 0x00000000000079b7 */ /* 0x0001e20000000000 */
[----:B---3--:R-:W-:Y:S04]  /*7970*/  DEPBAR.LE SB0, 0x1 ;  /* 0x000080400000791a */ /* 0x008fe80000000000 */
.L_x_124:
[----:B------:R-:W-:Y:S05]  /*7980*/  BSYNC.RECONVERGENT B0 ;  /* 0x0000000000007941 */ /* 0x000fea0003800200 */
.L_x_123:
        /* <DEDUP_REMOVED lines=8> */
[----:B---3--:R-:W-:Y:S06]  /*7a10*/  @!P6 BRA `(.L_x_126) ;  /* 0x000000000040e947 */ /* 0x008fec0003800000 */
        /* <DEDUP_REMOVED lines=8> */
[----:B------:R-:W3:Y:S02]  /*7aa0*/  SYNCS.PHASECHK.TRANS64.TRYWAIT P0, [R3+URZ+0x50], R0 ;  /* 0x00005000030075a7 */ /* 0x000ee400080011ff */
[----:B---3--:R-:W-:Y:S05]  /*7ab0*/  @!P0 BRA `(.L_x_129) ;  /* 0x0000001400a48947 */ /* 0x008fea0003800000 */
.L_x_128:
[----:B------:R-:W-:Y:S05]  /*7ac0*/  BSYNC B0 ;  /* 0x0000000000007941 */ /* 0x000fea0003800000 */
.L_x_127:
[----:B------:R-:W-:Y:S11]  /*7ad0*/  ISETP.NE.AND P0, PT, R64, RZ, PT ;  /* 0x000000ff4000720c */ /* 0x000ff60003f05270 */
[----:B------:R-:W-:Y:S02]  /*7ae0*/  @!UPT UIADD3 URZ, UPT, UPT, URZ, URZ, URZ ;  /* 0x000000fffffff290 */ /* 0x000fe4000fffe0ff */
[----:B------:R-:W-:Y:S05]  /*7af0*/  @P0 WARPSYNC.ALL ;  /* 0x0000000000000948 */ /* 0x000fea0003800000 */
[----:B------:R4:W1:Y:S04]  /*7b00*/  @P0 LDSM.16.M88.4 R28, [R61+UR44+0x200] ;  /* 0x0002002c3d1c083b */ /* 0x0008680008000200 */
[----:B------:R4:W1:Y:S02]  /*7b10*/  @P0 LDSM.16.M88.4 R36, [R2+0x200] ;  /* 0x000200000224083b */ /* 0x0008640000000200 */
.L_x_126:
[----:B------:R-:W-:Y:S05]  /*7b20*/  BSYNC B1 ;  /* 0x0000000000017941 */ /* 0x000fea0003800000 */
.L_x_125:
[----:B---3--:R-:W-:Y:S05]  /*7b30*/  VIADD R0, R25, 0x60 ;  /* 0x0000006019007836 */ /* 0x008fea0000000000 */
[----:B------:R-:W-:Y:S04]  /*7b40*/  SHF.R.U32.HI R0, RZ, 0x15, R0 ;  /* 0x00000015ff007819 */ /* 0x000fe80000011600 */
[----:B------:R-:W-:Y:S11]  /*7b50*/  LOP3.LUT P0, RZ, R0, 0x3, R46, 0x48, !PT ;  /* 0x0000000300ff7812 */ /* 0x000ff6000780482e */
[----:B------:R-:W-:Y:S02]  /*7b60*/  @!UPT UIADD3 URZ, UPT, UPT, URZ, URZ, URZ ;  /* 0x000000fffffff290 */ /* 0x000fe4000fffe0ff */
[----:B------:R-:W-:Y:S05]  /*7b70*/  @!P0 BRA `(.L_x_130) ;  /* 0x0000000000408947 */ /* 0x000fea0003800000 */
[----:B------:R-:W3:Y:S01]  /*7b80*/  LDCU.64 UR8, c[0x4][0x70] ;  /* 0x01000e00ff0877ac */ /* 0x000ee20008000a00 */
[----:B------:R-:W-:Y:S01]  /*7b90*/  MOV R3, 0x0 ;  /* 0x0000000000037802 */ /* 0x000fe20000000f00 */
[----:B------:R-:W-:Y:S02]  /*7ba0*/  HFMA2 R12, -RZ, RZ, 0, 5.9604644775390625e-08 ;  /* 0x00000001ff0c7431 */ /* 0x000fe400000001ff */
[----:B-1----:R-:W-:Y:S02]  /*7bb0*/  IMAD.MOV.U32 R8, RZ, RZ, 0x192 ;  /* 0x00000192ff087424 */ /* 0x002fe400078e00ff */
[----:B------:R-:W-:Y:S01]  /*7bc0*/  IMAD.MOV.U32 R13, RZ, RZ, RZ ;  /* 0x000000ffff0d7224 */ /* 0x000fe200078e00ff */
[----:B------:R-:W1:Y:S01]  /*7bd0*/  LDCU.64 UR6, c[0x4][0x78] ;  /* 0x01000f00ff0677ac */ /* 0x000e620008000a00 */
[----:B----4-:R-:W4:Y:S01]  /*7be0*/  LDC.64 R2, c[0x4][R3] ;  /* 0x0100000003027b82 */ /* 0x010f220000000a00 */
        /* <DEDUP_REMOVED lines=9> */
.L_x_130:
[----:B------:R-:W-:Y:S01]  /*7c80*/  ISETP.NE.AND P0, PT, R57, RZ, PT ;  /* 0x000000ff3900720c */ /* 0x000fe20003f05270 */
[----:B------:R-:W-:Y:S05]  /*7c90*/  WARPSYNC.ALL ;  /* 0x0000000000007948 */ /* 0x000fea0003800000 */
[----:B------:R-:W-:Y:S01]  /*7ca0*/  R2UR UR4, R25 ;  /* 0x00000000190472ca */ /* 0x000fe200000e0000 */
[----:B------:R-:W3:Y:S01]  /*7cb0*/  S2UR UR5, SR_CgaCtaId ;  /* 0x00000000000579c3 */ /* 0x000ee20000008800 */
[C---:B-1----:R-:W-:Y:S01]  /*7cc0*/  SHF.L.U32 R0, R28.reuse, 0x10, RZ ;  /* 0x000000101c007819 */ /* 0x042fe200000006ff */
[----:B------:R-:W-:Y:S01]  /*7cd0*/  BSSY.RECONVERGENT B0, `(.L_x_131) ;  /* 0x0000052000007945 */ /* 0x000fe20003800200 */
[----:B----4-:R-:W-:Y:S02]  /*7ce0*/  LOP3.LUT R2, R28, 0xffff0000, RZ, 0xc0, !PT ;  /* 0xffff00001c027812 */ /* 0x010fe400078ec0ff */
[C---:B------:R-:W-:Y:S02]  /*7cf0*/  SHF.L.U32 R3, R29.reuse, 0x10, RZ ;  /* 0x000000101d037819 */ /* 0x040fe400000006ff */
[----:B------:R-:W-:Y:S02]  /*7d00*/  LOP3.LUT R20, R29, 0xffff0000, RZ, 0xc0, !PT ;  /* 0xffff00001d147812 */ /* 0x000fe400078ec0ff */
[C---:B------:R-:W-:Y:S02]  /*7d10*/  SHF.L.U32 R21, R30.reuse, 0x10, RZ ;  /* 0x000000101e157819 */ /* 0x040fe400000006ff */
[----:B------:R-:W-:Y:S01]  /*7d20*/  LOP3.LUT R25, R30, 0xffff0000, RZ, 0xc0, !PT ;  /* 0xffff00001e197812 */ /* 0x000fe200078ec0ff */
[----:B------:R-:W1:Y:S01]  /*7d30*/  LDTM.16dp256bit.x4 R4, tmem[UR4+0x60] ;  /* 0x00006004000479ee */ /* 0x000e620008120000 */
[----:B------:R-:W-:Y:S01]  /*7d40*/  R2UR UR4, R26 ;  /* 0x000000001a0472ca */ /* 0x000fe200000e0000 */
[----:B------:R-:W-:Y:S01]  /*7d50*/  NOP ;  /* 0x0000000000007918 */ /* 0x000fe20000000000 */
[C---:B------:R-:W-:Y:S02]  /*7d60*/  SHF.L.U32 R26, R31.reuse, 0x10, RZ ;  /* 0x000000101f1a7819 */ /* 0x040fe400000006ff */
[----:B------:R-:W-:Y:S02]  /*7d70*/  LOP3.LUT R28, R31, 0xffff0000, RZ, 0xc0, !PT ;  /* 0xffff00001f1c7812 */ /* 0x000fe400078ec0ff */
[C---:B------:R-:W-:Y:S02]  /*7d80*/  SHF.L.U32 R29, R36.reuse, 0x10, RZ ;  /* 0x00000010241d7819 */ /* 0x040fe400000006ff */
[----:B------:R-:W-:Y:S02]  /*7d90*/  LOP3.LUT R30, R36, 0xffff0000, RZ, 0xc0, !PT ;  /* 0xffff0000241e7812 */ /* 0x000fe400078ec0ff */
[C---:B------:R-:W-:Y:S02]  /*7da0*/  SHF.L.U32 R31, R37.reuse, 0x10, RZ ;  /* 0x00000010251f7819 */ /* 0x040fe400000006ff */
[----:B------:R-:W-:Y:S01]  /*7db0*/  LOP3.LUT R32, R37, 0xffff0000, RZ, 0xc0, !PT ;  /* 0xffff000025207812 */ /* 0x000fe200078ec0ff */
[----:B------:R-:W-:Y:S01]  /*7dc0*/  UIADD3 UR4, UPT, UPT, UR4, 0xe0, URZ ;  /* 0x000000e004047890 */ /* 0x000fe2000fffe0ff */
[C---:B------:R-:W-:Y:S02]  /*7dd0*/  SHF.L.U32 R33, R38.reuse, 0x10, RZ ;  /* 0x0000001026217819 */ /* 0x040fe400000006ff */
[----:B------:R-:W-:Y:S02]  /*7de0*/  LOP3.LUT R34, R38, 0xffff0000, RZ, 0xc0, !PT ;  /* 0xffff000026227812 */ /* 0x000fe400078ec0ff */
[C---:B------:R-:W-:Y:S02]  /*7df0*/  SHF.L.U32 R35, R39.reuse, 0x10, RZ ;  /* 0x0000001027237819 */ /* 0x040fe400000006ff */
[----:B------:R-:W-:Y:S01]  /*7e00*/  LOP3.LUT R36, R39, 0xffff0000, RZ, 0xc0, !PT ;  /* 0xffff000027247812 */ /* 0x000fe200078ec0ff */
[C---:B-1----:R-:W-:Y:S01]  /*7e10*/  FMUL R4, R24.reuse, R4 ;  /* 0x0000000418047220 */ /* 0x042fe20000400000 */
[----:B---3--:R-:W-:Y:S01]  /*7e20*/  UPRMT UR4, UR5, 0x654, UR4 ;  /* 0x0000065405047896 */ /* 0x008fe20008000004 */
[C---:B------:R-:W-:Y:S01]  /*7e30*/  FMUL R5, R24.reuse, R5 ;  /* 0x0000000518057220 */ /* 0x040fe20000400000 */
[C---:B------:R-:W-:Y:S01]  /*7e40*/  FMUL R6, R24.reuse, R6 ;  /* 0x0000000618067220 */ /* 0x040fe20000400000 */
[C---:B------:R-:W-:Y:S01]  /*7e50*/  FFMA R4, R27.reuse, R0, R4 ;  /* 0x000000001b047223 */ /* 0x040fe20000000004 */
[C---:B------:R-:W-:Y:S01]  /*7e60*/  FMUL R7, R24.reuse, R7 ;  /* 0x0000000718077220 */ /* 0x040fe20000400000 */
[C---:B------:R-:W-:Y:S01]  /*7e70*/  FFMA R5, R27.reuse, R2, R5 ;  /* 0x000000021b057223 */ /* 0x040fe20000000005 */
[C---:B------:R-:W-:Y:S01]  /*7e80*/  FFMA R6, R27.reuse, R3, R6 ;  /* 0x000000031b067223 */ /* 0x040fe20000000006 */
[C---:B------:R-:W-:Y:S01]  /*7e90*/  FMUL R8, R24.reuse, R8 ;  /* 0x0000000818087220 */ /* 0x040fe20000400000 */
[----:B------:R-:W-:Y:S01]  /*7ea0*/  FFMA R7, R27, R20, R7 ;  /* 0x000000141b077223 */ /* 0x000fe20000000007 */
[----:B------:R-:W-:Y:S01]  /*7eb0*/  SYNCS.ARRIVE.TRANS64.RED.A1T0 RZ, [UR4], RZ ;  /* 0x000000ffffff79a7 */ /* 0x000fe20008100404 */
[----:B------:R-:W-:Y:S01]  /*7ec0*/  F2FP.BF16.F32.PACK_AB R4, R5, R4 ;  /* 0x000000040504723e */ /* 0x000fe200000010ff */
[----:B------:R-:W-:Y:S01]  /*7ed0*/  FFMA R8, R27, R21, R8 ;  /* 0x000000151b087223 */ /* 0x000fe20000000008 */
[C---:B------:R-:W-:Y:S01]  /*7ee0*/  FMUL R9, R24.reuse, R9 ;  /* 0x0000000918097220 */ /* 0x040fe20000400000 */
[----:B------:R-:W-:Y:S01]  /*7ef0*/  F2FP.BF16.F32.PACK_AB R5, R7, R6 ;  /* 0x000000060705723e */ /* 0x000fe200000010ff */
[C---:B------:R-:W-:Y:S01]  /*7f00*/  FMUL R0, R24.reuse, R10 ;  /* 0x0000000a18007220 */ /* 0x040fe20000400000 */
[C---:B------:R-:W-:Y:S01]  /*7f10*/  FMUL R2, R24.reuse, R11 ;  /* 0x0000000b18027220 */ /* 0x040fe20000400000 */
[C---:B------:R-:W-:Y:S01]  /*7f20*/  FMUL R3, R24.reuse, R12 ;  /* 0x0000000c18037220 */ /* 0x040fe20000400000 */
[C---:B------:R-:W-:Y:S01]  /*7f30*/  FFMA R9, R27.reuse, R25, R9 ;  /* 0x000000191b097223 */ /* 0x040fe20000000009 */
[C---:B------:R-:W-:Y:S01]  /*7f40*/  FMUL R10, R24.reuse, R13 ;  /* 0x0000000d180a7220 */ /* 0x040fe20000400000 */
[C---:B------:R-:W-:Y:S01]  /*7f50*/  FFMA R0, R27.reuse, R26, R0 ;  /* 0x0000001a1b007223 */ /* 0x040fe20000000000 */
[C---:B------:R-:W-:Y:S01]  /*7f60*/  FMUL R11, R24.reuse, R14 ;  /* 0x0000000e180b7220 */ /* 0x040fe20000400000 */
[C---:B------:R-:W-:Y:S01]  /*7f70*/  FFMA R2, R27.reuse, R28, R2 ;  /* 0x0000001c1b027223 */ /* 0x040fe20000000002 */
[C---:B------:R-:W-:Y:S01]  /*7f80*/  FMUL R15, R24.reuse, R15 ;  /* 0x0000000f180f7220 */ /* 0x040fe20000400000 */
[C---:B------:R-:W-:Y:S01]  /*7f90*/  FMUL R12, R24.reuse, R16 ;  /* 0x00000010180c7220 */ /* 0x040fe20000400000 */
[C---:B------:R-:W-:Y:S01]  /*7fa0*/  FFMA R3, R27.reuse, R29, R3 ;  /* 0x0000001d1b037223 */ /* 0x040fe20000000003 */
[C---:B------:R-:W-:Y:S01]  /*7fb0*/  FMUL R13, R24.reuse, R17 ;  /* 0x00000011180d7220 */ /* 0x040fe20000400000 */
[C---:B------:R-:W-:Y:S01]  /*7fc0*/  FFMA R10, R27.reuse, R30, R10 ;  /* 0x0000001e1b0a7223 */ /* 0x040fe2000000000a */
[C---:B------:R-:W-:Y:S01]  /*7fd0*/  FMUL R14, R24.reuse, R18 ;  /* 0x00000012180e7220 */ /* 0x040fe20000400000 */
[C---:B------:R-:W-:Y:S01]  /*7fe0*/  FFMA R11, R27.reuse, R31, R11 ;  /* 0x0000001f1b0b7223 */ /* 0x040fe2000000000b */
[C---:B------:R-:W-:Y:S01]  /*7ff0*/  FFMA R15, R27.reuse, R32, R15 ;  /* 0x000000201b0f7223 */ /* 0x040fe2000000000f */
[----:B------:R-:W-:Y:S01]  /*8000*/  FMUL R19, R24, R19 ;  /* 0x0000001318137220 */ /* 0x000fe20000400000 */
[C---:B------:R-:W-:Y:S01]  /*8010*/  FFMA R12, R27.reuse, R33, R12 ;  /* 0x000000211b0c7223 */ /* 0x040fe2000000000c */
[C---:B------:R-:W-:Y:S01]  /*8020*/  FFMA R13, R27.reuse, R34, R13 ;  /* 0x000000221b0d7223 */ /* 0x040fe2000000000d */
[C---:B------:R-:W-:Y:S01]  /*8030*/  FFMA R14, R27.reuse, R35, R14 ;  /* 0x000000231b0e7223 */ /* 0x040fe2000000000e */
[----:B------:R-:W-:Y:S01]  /*8040*/  FFMA R19, R27, R36, R19 ;  /* 0x000000241b137223 */ /* 0x000fe20000000013 */
[----:B------:R-:W-:Y:S02]  /*8050*/  F2FP.BF16.F32.PACK_AB R6, R9, R8 ;  /* 0x000000080906723e */ /* 0x000fe400000010ff */
        /* <DEDUP_REMOVED lines=25> */
.L_x_132:
[----:B------:R-:W-:Y:S05]  /*81f0*/  BSYNC.RECONVERGENT B0 ;  /* 0x0000000000007941 */ /* 0x000fea0003800200 */
.L_x_131:
[----:B------:R-:W-:Y:S01]  /*8200*/  BAR.SYNC.DEFER_BLOCKING 0x1, 0x80 ;  /* 0x0042000000007b1d */ /* 0x000fe20000010000 */
[----:B------:R-:W-:Y:S01]  /*8210*/  UISETP.NE.AND UP0, UPT, UR47, -0x4, UPT ;  /* 0xfffffffc2f00788c */ /* 0x000fe2000bf05270 */
[----:B------:R-:W-:Y:S08]  /*8220*/  IADD3 R22, PT, PT, R22, 0x1, RZ ;  /* 0x0000000116167810 */ /* 0x000ff00007ffe0ff */
[----:B------:R-:W-:Y:S05]  /*8230*/  BRA.U !UP0, `(.L_x_133) ;  /* 0x0000000108247547 */ /* 0x000fea000b800000 */
[----:B------:R-:W-:Y:S01]  /*8240*/  ISETP.NE.AND P0, PT, R58, RZ, PT ;  /* 0x000000ff3a00720c */ /* 0x000fe20003f05270 */
[----:B------:R-:W-:Y:S01]  /*8250*/  IMAD.U32 R0, RZ, RZ, UR46 ;  /* 0x0000002eff007e24 */ /* 0x000fe2000f8e00ff */
[----:B------:R-:W-:Y:S04]  /*8260*/  UIADD3 UR4, UPT, UPT, UR46, 0x1, URZ ;  /* 0x000000012e047890 */ /* 0x000fe8000fffe0ff */
[----:B------:R-:W-:Y:S04]  /*8270*/  UISETP.NE.AND UP0, UPT, UR4, 0x4, UPT ;  /* 0x000000040400788c */ /* 0x000fe8000bf05270 */
[----:B------:R-:W-:Y:S03]  /*8280*/  USEL UR46, UR4, URZ, UP0 ;  /* 0x000000ff042e7287 */ /* 0x000fe60008000000 */
[----:B------:R-:W-:Y:S05]  /*8290*/  @P0 LEA R0, R0, UR44, 0x3 ;  /* 0x0000002c00000c11 */ /* 0x000fea000f8e18ff */
[----:B------:R-:W-:Y:S05]  /*82a0*/  @P0 VIADD R0, R0, 0x70 ;  /* 0x0000007000000836 */ /* 0x000fea0000000000 */
[----:B------:R-:W-:Y:S04]  /*82b0*/  @P0 PRMT R0, R65, 0x654, R0 ;  /* 0x0000065441000816 */ /* 0x000fe80000000000 */
[----:B------:R3:W-:Y:S03]  /*82c0*/  @P0 SYNCS.ARRIVE.TRANS64.RED.A1T0 RZ, [R0+URZ], RZ ;  /* 0x000000ff00ff09a7 */ /* 0x0007e600081004ff */
.L_x_133:
[----:B------:R-:W-:Y:S01]  /*82d0*/  R2UR UR5, R47 ;  /* 0x000000002f0572ca */ /* 0x000fe200000e0000 */
[----:B------:R-:W-:Y:S01]  /*82e0*/  UISETP.NE.AND UP0, UPT, UR61, URZ, UPT ;  /* 0x000000ff3d00728c */ /* 0x000fe2000bf05270 */
[----:B------:R-:W-:Y:S01]  /*82f0*/  R2UR UR4, R48 ;  /* 0x00000000300472ca */ /* 0x000fe200000e0000 */
[----:B------:R-:W-:Y:S01]  /*8300*/  UIADD3 UR47, UPT, UPT, UR47, 0x4, URZ ;  /* 0x000000042f2f7890 */ /* 0x000fe2000fffe0ff */
[----:B------:R-:W-:Y:S01]  /*8310*/  ISETP.NE.AND P0, PT, R52, 0x2, PT ;  /* 0x000000023400780c */ /* 0x000fe20003f05270 */
[----:B------:R-:W-:Y:S01]  /*8320*/  UMOV UR36, UR60 ;  /* 0x0000003c00247c82 */ /* 0x000fe20008000000 */
[----:B------:R-:W-:Y:S02]  /*8330*/  ISETP.NE.AND P1, PT, R22, 0x4, PT ;  /* 0x000000041600780c */ /* 0x000fe40003f25270 */
[----:B------:R-:W-:Y:S02]  /*8340*/  SEL R2, RZ, 0x1, P0 ;  /* 0x00000001ff027807 */ /* 0x000fe40000000000 */
[----:B---3--:R-:W-:Y:S02]  /*8350*/  SEL R0, RZ, 0x1, P1 ;  /* 0x00000001ff007807 */ /* 0x008fe40000800000 */
[----:B------:R-:W-:Y:S01]  /*8360*/  LOP3.LUT R53, R53, R2, RZ, 0x3c, !PT ;  /* 0x0000000235357212 */ /* 0x000fe200078e3cff */
[----:B------:R-:W-:Y:S01]  /*8370*/  UIADD3 UR20, UPT, UPT, UR37, UR5, URZ ;  /* 0x0000000525147290 */ /* 0x000fe2000fffe0ff */
[----:B------:R-:W-:Y:S01]  /*8380*/  LOP3.LUT R54, R54, R0, RZ, 0x3c, !PT ;  /* 0x0000000036367212 */ /* 0x000fe200078e3cff */
[----:B------:R-:W-:Y:S01]  /*8390*/  UIADD3 UR16, UPT, UPT, UR38, UR4, URZ ;  /* 0x0000000426107290 */ /* 0x000fe2000fffe0ff */
[----:B------:R-:W-:Y:S02]  /*83a0*/  SEL R52, R52, RZ, P0 ;  /* 0x000000ff34347207 */ /* 0x000fe40000000000 */
[----:B------:R-:W-:Y:S01]  /*83b0*/  SEL R22, R22, RZ, P1 ;  /* 0x000000ff16167207 */ /* 0x000fe20000800000 */
[----:B------:R-:W-:Y:S08]  /*83c0*/  BRA.U UP0, `(.L_x_134) ;  /* 0xffffffcd00b07547 */ /* 0x000ff0000b83ffff */
[----:B------:R-:W-:-:S13]  /*83d0*/  R2UR UR4, R49 ;  /* 0x00000000310472ca */ /* 0x000fda00000e0000 */
[----:B------:R-:W-:-:S09]  /*83e0*/  UISETP.NE.AND UP0, UPT, UR4, URZ, UPT ;  /* 0x000000ff0400728c */ /* 0x000fd2000bf05270 */
[----:B------:R-:W-:Y:S05]  /*83f0*/  BRA.U !UP0, `(.L_x_135) ;  /* 0x0000000108487547 */ /* 0x000fea000b800000 */
[----:B------:R-:W3:Y:S02]  /*8400*/  LDCU.64 UR4, c[0x0][0x890] ;  /* 0x00011200ff0477ac */ /* 0x000ee40008000a00 */
[----:B---3--:R-:W-:-:S04]  /*8410*/  UISETP.NE.U32.AND UP0, UPT, UR4, URZ, UPT ;  /* 0x000000ff0400728c */ /* 0x008fc8000bf05070 */
[----:B------:R-:W-:-:S09]  /*8420*/  UISETP.NE.AND.EX UP0, UPT, UR5, URZ, UPT, UP0 ;  /* 0x000000ff0500728c */ /* 0x000fd2000bf05300 */
[----:B------:R-:W-:Y:S05]  /*8430*/  BRA.U UP0, `(.L_x_136) ;  /* 0x00000001000c7547 */ /* 0x000fea000b800000 */
[----:B------:R-:W-:-:S13]  /*8440*/  FSETP.NEU.AND P0, PT, R27, RZ, PT ;  /* 0x000000ff1b00720b */ /* 0x000fda0003f0d000 */
[----:B------:R-:W-:Y:S05]  /*8450*/  @!P0 EXIT ;  /* 0x000000000000894d */ /* 0x000fea0003800000 */
[----:B------:R-:W-:Y:S05]  /*8460*/  BRA `(.L_x_135) ;  /* 0x00000000002c7947 */ /* 0x000fea0003800000 */
.L_x_136:
[----:B------:R-:W-:Y:S01]  /*8470*/  ISETP.NE.AND P0, PT, R51, RZ, PT ;  /* 0x000000ff3300720c */ /* 0x000fe20003f05270 */
[----:B------:R-:W-:-:S12]  /*8480*/  BSSY.RECONVERGENT B0, `(.L_x_135) ;  /* 0x0000009000007945 */ /* 0x000fd80003800200 */
[----:B------:R-:W-:Y:S05]  /*8490*/  @P0 BRA `(.L_x_137) ;  /* 0x0000000000140947 */ /* 0x000fea0003800000 */
[----:B------:R-:W3:Y:S02]  /*84a0*/  LDCU.64 UR4, c[0x0][0x888] ;  /* 0x00011100ff0477ac */ /* 0x000ee40008000a00 */
[----:B---3--:R-:W-:-:S04]  /*84b0*/  ISETP.NE.U32.AND P0, PT, RZ, UR4, PT ;  /* 0x00000004ff007c0c */ /* 0x008fc8000bf05070 */
[----:B------:R-:W-:-:S13]  /*84c0*/  ISETP.NE.AND.EX P0, PT, RZ, UR5, PT, P0 ;  /* 0x00000005ff007c0c */ /* 0x000fda000bf05300 */
[----:B------:R-:W-:Y:S05]  /*84d0*/  @!P0 EXIT ;  /* 0x000000000000894d */ /* 0x000fea0003800000 */
[----:B------:R-:W-:Y:S05]  /*84e0*/  BRA `(.L_x_138) ;  /* 0x0000000000087947 */ /* 0x000fea0003800000 */
.L_x_137:
[----:B------:R-:W-:-:S13]  /*84f0*/  FSETP.NEU.AND P0, PT, R27, RZ, PT ;  /* 0x000000ff1b00720b */ /* 0x000fda0003f0d000 */
[----:B------:R-:W-:Y:S05]  /*8500*/  @!P0 EXIT ;  /* 0x000000000000894d */ /* 0x000fea0003800000 */
.L_x_138:
[----:B------:R-:W-:Y:S05]  /*8510*/  BSYNC.RECONVERGENT B0 ;  /* 0x0000000000007941 */ /* 0x000fea0003800200 */
.L_x_135:
[----:B------:R-:W3:Y:S01]  /*8520*/  S2UR UR5, SR_CgaCtaId ;  /* 0x00000000000579c3 */ /* 0x000ee20000008800 */
[----:B------:R-:W-:Y:S01]  /*8530*/  ULEA UR4, UR46, UR44, 0x3 ;  /* 0x0000002c2e047291 */ /* 0x000fe2000f8e18ff */
[----:B------:R-:W-:-:S04]  /*8540*/  DEPBAR.LE SB0, 0x0 ;  /* 0x000080000000791a */ /* 0x000fc80000000000 */
[----:B------:R-:W-:-:S04]  /*8550*/  UIADD3 UR4, UPT, UPT, UR4, 0x70, URZ ;  /* 0x0000007004047890 */ /* 0x000fc8000fffe0ff */
[----:B---3--:R-:W-:-:S09]  /*8560*/  UPRMT UR4, UR5, 0x654, UR4 ;  /* 0x0000065405047896 */ /* 0x008fd20008000004 */
[----:B------:R-:W-:Y:S01]  /*8570*/  SYNCS.ARRIVE.TRANS64.RED.A1T0 RZ, [UR4], RZ ;  /* 0x000000ffffff79a7 */ /* 0x000fe20008100404 */
[----:B------:R-:W-:Y:S05]  /*8580*/  EXIT ;  /* 0x000000000000794d */ /* 0x000fea0003800000 */
.L_x_24:
[----:B--2---:R2:W3:Y:S02]  /*8590*/  SYNCS.PHASECHK.TRANS64.TRYWAIT P0, [R0+URZ+0x110], R2 ;  /* 0x00011002000075a7 */ /* 0x0044e400080011ff */
[----:B---3--:R-:W-:Y:S05]  /*85a0*/  @!P0 NANOSLEEP.SYNCS 0x989680 ;  /* 0x009896800000895d */ /* 0x008fea0003900000 */
[----:B------:R-:W3:Y:S02]  /*85b0*/  @!P0 SYNCS.PHASECHK.TRANS64 P0, [R0+URZ+0x110], R2 ;  /* 0x00011002000085a7 */ /* 0x000ee400080010ff */
[----:B---3--:R-:W-:Y:S05]  /*85c0*/  @!P0 BRA `(.L_x_24) ;  /* 0xfffffffc00f08947 */ /* 0x008fea000383ffff */
[----:B------:R-:W-:Y:S05]  /*85d0*/  BRA `(.L_x_139) ;  /* 0xffffff9000d07947 */ /* 0x000fea000383ffff */
.L_x_27:
[----:B--2---:R-:W-:-:S07]  /*85e0*/  MOV R0, UR33 ;  /* 0x0000002100007c02 */ /* 0x004fce0008000f00 */
.L_x_140:
[----:B--2---:R2:W3:Y:S02]  /*85f0*/  SYNCS.PHASECHK.TRANS64.TRYWAIT P0, [R0+URZ+0x28], R3 ;  /* 0x00002803000075a7 */ /* 0x0044e400080011ff */
[----:B---3--:R-:W-:Y:S05]  /*8600*/  @!P0 NANOSLEEP.SYNCS 0x989680 ;  /* 0x009896800000895d */ /* 0x008fea0003900000 */
[----:B------:R-:W3:Y:S02]  /*8610*/  @!P0 SYNCS.PHASECHK.TRANS64 P0, [R0+URZ+0x28], R3 ;  /* 0x00002803000085a7 */ /* 0x000ee400080010ff */
[----:B---3--:R-:W-:Y:S05]  /*8620*/  @!P0 BRA `(.L_x_140) ;  /* 0xfffffffc00f08947 */ /* 0x008fea000383ffff */
[----:B------:R-:W-:Y:S05]  /*8630*/  BRA `(.L_x_26) ;  /* 0xffffff9400107947 */ /* 0x000fea000383ffff */
.L_x_34:
[----:B-1----:R-:W-:-:S07]  /*8640*/  MOV R0, UR17 ;  /* 0x0000001100007c02 */ /* 0x002fce0008000f00 */
.L_x_141:
[----:B-1----:R1:W2:Y:S02]  /*8650*/  SYNCS.PHASECHK.TRANS64.TRYWAIT P0, [R0+URZ+0x28], R3 ;  /* 0x00002803000075a7 */ /* 0x0022a400080011ff */
[----:B--2---:R-:W-:Y:S05]  /*8660*/  @!P0 NANOSLEEP.SYNCS 0x989680 ;  /* 0x009896800000895d */ /* 0x004fea0003900000 */
[----:B------:R-:W2:Y:S02]  /*8670*/  @!P0 SYNCS.PHASECHK.TRANS64 P0, [R0+URZ+0x28], R3 ;  /* 0x00002803000085a7 */ /* 0x000ea400080010ff */
[----:B--2---:R-:W-:Y:S05]  /*8680*/  @!P0 BRA `(.L_x_141) ;  /* 0xfffffffc00f08947 */ /* 0x004fea000383ffff */
[----:B------:R-:W-:Y:S05]  /*8690*/  BRA `(.L_x_33) ;  /* 0xffffff9400d07947 */ /* 0x000fea000383ffff */
.L_x_39:
[----:B-1----:R1:W2:Y:S02]  /*86a0*/  SYNCS.PHASECHK.TRANS64.TRYWAIT P0, [R3+URZ+0xa0], R0 ;  /* 0x0000a000030075a7 */ /* 0x0022a400080011ff */
[----:B--2---:R-:W-:Y:S05]  /*86b0*/  @!P0 NANOSLEEP.SYNCS 0x989680 ;  /* 0x009896800000895d */ /* 0x004fea0003900000 */
[----:B------:R-:W2:Y:S02]  /*86c0*/  @!P0 SYNCS.PHASECHK.TRANS64 P0, [R3+URZ+0xa0], R0 ;  /* 0x0000a000030085a7 */ /* 0x000ea400080010ff */
[----:B--2---:R-:W-:Y:S05]  /*86d0*/  @!P0 BRA `(.L_x_39) ;  /* 0xfffffffc00f08947 */ /* 0x004fea000383ffff */
[----:B------:R-:W-:Y:S05]  /*86e0*/  BRA `(.L_x_142) ;  /* 0xffffff9800707947 */ /* 0x000fea000383ffff */
.L_x_43:
[----:B------:R-:W-:-:S07]  /*86f0*/  MOV R0, UR4 ;  /* 0x0000000400007c02 */ /* 0x000fce0008000f00 */
.L_x_143:
[----:B-1----:R1:W2:Y:S02]  /*8700*/  SYNCS.PHASECHK.TRANS64.TRYWAIT P0, [R0+URZ], R2 ;  /* 0x00000002000075a7 */ /* 0x0022a400080011ff */
[----:B--2---:R-:W-:Y:S05]  /*8710*/  @!P0 NANOSLEEP.SYNCS 0x989680 ;  /* 0x009896800000895d */ /* 0x004fea0003900000 */
[----:B------:R-:W2:Y:S02]  /*8720*/  @!P0 SYNCS.PHASECHK.TRANS64 P0, [R0+URZ], R2 ;  /* 0x00000002000085a7 */ /* 0x000ea400080010ff */
[----:B--2---:R-:W-:Y:S05]  /*8730*/  @!P0 BRA `(.L_x_143) ;  /* 0xfffffffc00f08947 */ /* 0x004fea000383ffff */
[----:B------:R-:W-:Y:S05]  /*8740*/  BRA `(.L_x_144) ;  /* 0xffffffa0001c7947 */ /* 0x000fea000383ffff */
.L_x_44:
[----:B------:R-:W-:-:S07]  /*8750*/  MOV R0, UR5 ;  /* 0x0000000500007c02 */ /* 0x000fce0008000f00 */
.L_x_145:
[----:B-1----:R1:W2:Y:S02]  /*8760*/  SYNCS.PHASECHK.TRANS64.TRYWAIT P0, [R0+URZ], R3 ;  /* 0x00000003000075a7 */ /* 0x0022a400080011ff */
[----:B--2---:R-:W-:Y:S05]  /*8770*/  @!P0 NANOSLEEP.SYNCS 0x989680 ;  /* 0x009896800000895d */ /* 0x004fea0003900000 */
[----:B------:R-:W2:Y:S02]  /*8780*/  @!P0 SYNCS.PHASECHK.TRANS64 P0, [R0+URZ], R3 ;  /* 0x00000003000085a7 */ /* 0x000ea400080010ff */
[----:B--2---:R-:W-:Y:S05]  /*8790*/  @!P0 BRA `(.L_x_145) ;  /* 0xfffffffc00f08947 */ /* 0x004fea000383ffff */
[----:B------:R-:W-:Y:S05]  /*87a0*/  BRA `(.L_x_146) ;  /* 0xffffffa000287947 */ /* 0x000fea000383ffff */
.L_x_45:
[----:B------:R-:W-:-:S07]  /*87b0*/  MOV R0, UR5 ;  /* 0x0000000500007c02 */ /* 0x000fce0008000f00 */
.L_x_147:
[----:B-1----:R1:W2:Y:S02]  /*87c0*/  SYNCS.PHASECHK.TRANS64.TRYWAIT P0, [R0+URZ], R3 ;  /* 0x00000003000075a7 */ /* 0x0022a400080011ff */
[----:B--2---:R-:W-:Y:S05]  /*87d0*/  @!P0 NANOSLEEP.SYNCS 0x989680 ;  /* 0x009896800000895d */ /* 0x004fea0003900000 */
[----:B------:R-:W2:Y:S02]  /*87e0*/  @!P0 SYNCS.PHASECHK.TRANS64 P0, [R0+URZ], R3 ;  /* 0x00000003000085a7 */ /* 0x000ea400080010ff */
[----:B--2---:R-:W-:Y:S05]  /*87f0*/  @!P0 BRA `(.L_x_147) ;  /* 0xfffffffc00f08947 */ /* 0x004fea000383ffff */
[----:B------:R-:W-:Y:S05]  /*8800*/  BRA `(.L_x_148) ;  /* 0xffffffa000347947 */ /* 0x000fea000383ffff */
.L_x_46:
[----:B------:R-:W-:-:S07]  /*8810*/  MOV R0, UR5 ;  /* 0x0000000500007c02 */ /* 0x000fce0008000f00 */
.L_x_149:
[----:B-1----:R1:W2:Y:S02]  /*8820*/  SYNCS.PHASECHK.TRANS64.TRYWAIT P0, [R0+URZ], R3 ;  /* 0x00000003000075a7 */ /* 0x0022a400080011ff */
[----:B--2---:R-:W-:Y:S05]  /*8830*/  @!P0 NANOSLEEP.SYNCS 0x989680 ;  /* 0x009896800000895d */ /* 0x004fea0003900000 */
[----:B------:R-:W2:Y:S02]  /*8840*/  @!P0 SYNCS.PHASECHK.TRANS64 P0, [R0+URZ], R3 ;  /* 0x00000003000085a7 */ /* 0x000ea400080010ff */
[----:B--2---:R-:W-:Y:S05]  /*8850*/  @!P0 BRA `(.L_x_149) ;  /* 0xfffffffc00f08947 */ /* 0x004fea000383ffff */
[----:B------:R-:W-:Y:S05]  /*8860*/  BRA `(.L_x_150) ;  /* 0xffffffa000407947 */ /* 0x000fea000383ffff */
.L_x_49:
[----:B-1----:R1:W2:Y:S02]  /*8870*/  SYNCS.PHASECHK.TRANS64.TRYWAIT P0, [R2+URZ+0x100], R4 ;  /* 0x00010004020075a7 */ /* 0x0022a400080011ff */
[----:B--2---:R-:W-:Y:S05]  /*8880*/  @!P0 NANOSLEEP.SYNCS 0x989680 ;  /* 0x009896800000895d */ /* 0x004fea0003900000 */
[----:B------:R-:W2:Y:S02]  /*8890*/  @!P0 SYNCS.PHASECHK.TRANS64 P0, [R2+URZ+0x100], R4 ;  /* 0x00010004020085a7 */ /* 0x000ea400080010ff */
[----:B--2---:R-:W-:Y:S05]  /*88a0*/  @!P0 BRA `(.L_x_49) ;  /* 0xfffffffc00f08947 */ /* 0x004fea000383ffff */
[----:B------:R-:W-:Y:S05]  /*88b0*/  BRA `(.L_x_151) ;  /* 0xffffffa000a47947 */ /* 0x000fea000383ffff */
.L_x_50:
[----:B------:R-:W-:-:S07]  /*88c0*/  MOV R2, UR4 ;  /* 0x0000000400027c02 */ /* 0x000fce0008000f00 */
.L_x_152:
[----:B-1----:R1:W2:Y:S02]  /*88d0*/  SYNCS.PHASECHK.TRANS64.TRYWAIT P0, [R2+URZ+0xb0], R5 ;  /* 0x0000b005020075a7 */ /* 0x0022a400080011ff */
[----:B--2---:R-:W-:Y:S05]  /*88e0*/  @!P0 NANOSLEEP.SYNCS 0x989680 ;  /* 0x009896800000895d */ /* 0x004fea0003900000 */
[----:B------:R-:W2:Y:S02]  /*88f0*/  @!P0 SYNCS.PHASECHK.TRANS64 P0, [R2+URZ+0xb0], R5 ;  /* 0x0000b005020085a7 */ /* 0x000ea400080010ff */
[----:B--2---:R-:W-:Y:S05]  /*8900*/  @!P0 BRA `(.L_x_152) ;  /* 0xfffffffc00f08947 */ /* 0x004fea000383ffff */
[----:B------:R-:W-:Y:S05]  /*8910*/  BRA `(.L_x_153) ;  /* 0xffffffa000b47947 */ /* 0x000fea000383ffff */
.L_x_51:
[----:B-1----:R1:W2:Y:S02]  /*8920*/  SYNCS.PHASECHK.TRANS64.TRYWAIT P1, [R2+URZ+0xa0], R4 ;  /* 0x0000a004020075a7 */ /* 0x0022a400080211ff */
[----:B--2---:R-:W-:Y:S05]  /*8930*/  @!P1 NANOSLEEP.SYNCS 0x989680 ;  /* 0x009896800000995d */ /* 0x004fea0003900000 */
[----:B------:R-:W2:Y:S02]  /*8940*/  @!P1 SYNCS.PHASECHK.TRANS64 P1, [R2+URZ+0xa0], R4 ;  /* 0x0000a004020095a7 */ /* 0x000ea400080210ff */
[----:B--2---:R-:W-:Y:S05]  /*8950*/  @!P1 BRA `(.L_x_51) ;  /* 0xfffffffc00f09947 */ /* 0x004fea000383ffff */
[----:B------:R-:W-:Y:S05]  /*8960*/  BRA `(.L_x_154) ;  /* 0xffffffa000e47947 */ /* 0x000fea000383ffff */
.L_x_54:
[----:B------:R-:W-:-:S07]  /*8970*/  MOV R0, UR4 ;  /* 0x0000000400007c02 */ /* 0x000fce0008000f00 */
.L_x_155:
[----:B-1----:R1:W2:Y:S02]  /*8980*/  SYNCS.PHASECHK.TRANS64.TRYWAIT P0, [R0+URZ+0xb0], R2 ;  /* 0x0000b002000075a7 */ /* 0x0022a400080011ff */
[----:B--2---:R-:W-:Y:S05]  /*8990*/  @!P0 NANOSLEEP.SYNCS 0x989680 ;  /* 0x009896800000895d */ /* 0x004fea0003900000 */
[----:B------:R-:W2:Y:S02]  /*89a0*/  @!P0 SYNCS.PHASECHK.TRANS64 P0, [R0+URZ+0xb0], R2 ;  /* 0x0000b002000085a7 */ /* 0x000ea400080010ff */
[----:B--2---:R-:W-:Y:S05]  /*89b0*/  @!P0 BRA `(.L_x_155) ;  /* 0xfffffffc00f08947 */ /* 0x004fea000383ffff */
[----:B------:R-:W-:Y:S05]  /*89c0*/  BRA `(.L_x_53) ;  /* 0xffffffa400387947 */ /* 0x000fea000383ffff */
.L_x_61:
[----:B-1----:R1:W2:Y:S02]  /*89d0*/  SYNCS.PHASECHK.TRANS64.TRYWAIT P1, [R0+URZ+0xa0], R2 ;  /* 0x0000a002000075a7 */ /* 0x0022a400080211ff */
[----:B--2---:R-:W-:Y:S05]  /*89e0*/  @!P1 NANOSLEEP.SYNCS 0x989680 ;  /* 0x009896800000995d */ /* 0x004fea0003900000 */
[----:B------:R-:W2:Y:S02]  /*89f0*/  @!P1 SYNCS.PHASECHK.TRANS64 P1, [R0+URZ+0xa0], R2 ;  /* 0x0000a002000095a7 */ /* 0x000ea400080210ff */
[----:B--2---:R-:W-:Y:S05]  /*8a00*/  @!P1 BRA `(.L_x_61) ;  /* 0xfffffffc00f09947 */ /* 0x004fea000383ffff */
[----:B------:R-:W-:Y:S05]  /*8a10*/  BRA `(.L_x_156) ;  /* 0xffffffa800a07947 */ /* 0x000fea000383ffff */
.L_x_62:
[----:B------:R-:W-:-:S07]  /*8a20*/  MOV R2, UR23 ;  /* 0x0000001700027c02 */ /* 0x000fce0008000f00 */
.L_x_157:
[----:B-1----:R1:W2:Y:S02]  /*8a30*/  SYNCS.PHASECHK.TRANS64.TRYWAIT P0, [R2+URZ+0xe0], R0 ;  /* 0x0000e000020075a7 */ /* 0x0022a400080011ff */
[----:B--2---:R-:W-:Y:S05]  /*8a40*/  @!P0 NANOSLEEP.SYNCS 0x989680 ;  /* 0x009896800000895d */ /* 0x004fea0003900000 */
[----:B------:R-:W2:Y:S02]  /*8a50*/  @!P0 SYNCS.PHASECHK.TRANS64 P0, [R2+URZ+0xe0], R0 ;  /* 0x0000e000020085a7 */ /* 0x000ea400080010ff */
[----:B--2---:R-:W-:Y:S05]  /*8a60*/  @!P0 BRA `(.L_x_157) ;  /* 0xfffffffc00f08947 */ /* 0x004fea000383ffff */
[----:B------:R-:W-:Y:S05]  /*8a70*/  BRA `(.L_x_158) ;  /* 0xffffffa800f07947 */ /* 0x000fea000383ffff */
.L_x_65:
[----:B------:R-:W-:Y:S07]  /*8a80*/  MOV R0, UR5 ;  /* 0x0000000500007c02 */ /* 0x000fee0008000f00 */
.L_x_159:
[----:B-1----:R1:W2:Y:S02]  /*8a90*/  SYNCS.PHASECHK.TRANS64.TRYWAIT P0, [R0+URZ], R2 ;  /* 0x00000002000075a7 */ /* 0x0022a400080011ff */
[----:B--2---:R-:W-:Y:S05]  /*8aa0*/  @!P0 NANOSLEEP.SYNCS 0x989680 ;  /* 0x009896800000895d */ /* 0x004fea0003900000 */
[----:B------:R-:W2:Y:S02]  /*8ab0*/  @!P0 SYNCS.PHASECHK.TRANS64 P0, [R0+URZ], R2 ;  /* 0x00000002000085a7 */ /* 0x000ea400080010ff */
[----:B--2---:R-:W-:Y:S05]  /*8ac0*/  @!P0 BRA `(.L_x_159) ;  /* 0xfffffffc00f08947 */ /* 0x004fea000383ffff */
[----:B------:R-:W-:Y:S05]  /*8ad0*/  BRA `(.L_x_64) ;  /* 0xffffffac000c7947 */ /* 0x000fea000383ffff */
.L_x_68:
[----:B------:R-:W-:-:S07]  /*8ae0*/  MOV R0, UR4 ;  /* 0x0000000400007c02 */ /* 0x000fce0008000f00 */
.L_x_160:
[----:B--2---:R2:W4:Y:S02]  /*8af0*/  SYNCS.PHASECHK.TRANS64.TRYWAIT P0, [R0+URZ], R2 ;  /* 0x00000002000075a7 */ /* 0x00452400080011ff */
[----:B----4-:R-:W-:Y:S05]  /*8b00*/  @!P0 NANOSLEEP.SYNCS 0x989680 ;  /* 0x009896800000895d */ /* 0x010fea0003900000 */
[----:B------:R-:W4:Y:S02]  /*8b10*/  @!P0 SYNCS.PHASECHK.TRANS64 P0, [R0+URZ], R2 ;  /* 0x00000002000085a7 */ /* 0x000f2400080010ff */
[----:B----4-:R-:W-:Y:S05]  /*8b20*/  @!P0 BRA `(.L_x_160) ;  /* 0xfffffffc00f08947 */ /* 0x010fea000383ffff */
[----:B------:R-:W-:Y:S05]  /*8b30*/  BRA `(.L_x_161) ;  /* 0xffffffac00c07947 */ /* 0x000fea000383ffff */
.L_x_69:
[----:B------:R-:W-:-:S07]  /*8b40*/  MOV R0, UR5 ;  /* 0x0000000500007c02 */ /* 0x000fce0008000f00 */
.L_x_162:
[----:B-1----:R1:W2:Y:S02]  /*8b50*/  SYNCS.PHASECHK.TRANS64.TRYWAIT P0, [R0+URZ], R3 ;  /* 0x00000003000075a7 */ /* 0x0022a400080011ff */
[----:B--2---:R-:W-:Y:S05]  /*8b60*/  @!P0 NANOSLEEP.SYNCS 0x989680 ;  /* 0x009896800000895d */ /* 0x004fea0003900000 */
[----:B------:R-:W2:Y:S02]  /*8b70*/  @!P0 SYNCS.PHASECHK.TRANS64 P0, [R0+URZ], R3 ;  /* 0x00000003000085a7 */ /* 0x000ea400080010ff */
[----:B--2---:R-:W-:Y:S05]  /*8b80*/  @!P0 BRA `(.L_x_162) ;  /* 0xfffffffc00f08947 */ /* 0x004fea000383ffff */
[----:B------:R-:W-:Y:S05]  /*8b90*/  BRA `(.L_x_163) ;  /* 0xffffffac00cc7947 */ /* 0x000fea000383ffff */
.L_x_70:
[----:B------:R-:W-:-:S07]  /*8ba0*/  MOV R0, UR5 ;  /* 0x0000000500007c02 */ /* 0x000fce0008000f00 */
.L_x_164:
[----:B-1----:R1:W2:Y:S02]  /*8bb0*/  SYNCS.PHASECHK.TRANS64.TRYWAIT P0, [R0+URZ], R3 ;  /* 0x00000003000075a7 */ /* 0x0022a400080011ff */
[----:B--2---:R-:W-:Y:S05]  /*8bc0*/  @!P0 NANOSLEEP.SYNCS 0x989680 ;  /* 0x009896800000895d */ /* 0x004fea0003900000 */
[----:B------:R-:W2:Y:S02]  /*8bd0*/  @!P0 SYNCS.PHASECHK.TRANS64 P0, [R0+URZ], R3 ;  /* 0x00000003000085a7 */ /* 0x000ea400080010ff */
[----:B--2---:R-:W-:Y:S05]  /*8be0*/  @!P0 BRA `(.L_x_164) ;  /* 0xfffffffc00f08947 */ /* 0x004fea000383ffff */
[----:B------:R-:W-:Y:S05]  /*8bf0*/  BRA `(.L_x_165) ;  /* 0xffffffac00d87947 */ /* 0x000fea000383ffff */
.L_x_71:
[----:B-1----:R-:W-:-:S07]  /*8c00*/  MOV R0, UR4 ;  /* 0x0000000400007c02 */ /* 0x002fce0008000f00 */
.L_x_166:
[----:B-1----:R1:W2:Y:S02]  /*8c10*/  SYNCS.PHASECHK.TRANS64.TRYWAIT P0, [R0+URZ], R2 ;  /* 0x00000002000075a7 */ /* 0x0022a400080011ff */
[----:B--2---:R-:W-:Y:S05]  /*8c20*/  @!P0 NANOSLEEP.SYNCS 0x989680 ;  /* 0x009896800000895d */ /* 0x004fea0003900000 */
[----:B------:R-:W2:Y:S02]  /*8c30*/  @!P0 SYNCS.PHASECHK.TRANS64 P0, [R0+URZ], R2 ;  /* 0x00000002000085a7 */ /* 0x000ea400080010ff */
[----:B--2---:R-:W-:Y:S05]  /*8c40*/  @!P0 BRA `(.L_x_166) ;  /* 0xfffffffc00f08947 */ /* 0x004fea000383ffff */
[----:B------:R-:W-:Y:S05]  /*8c50*/  BRA `(.L_x_167) ;  /* 0xffffffac00e47947 */ /* 0x000fea000383ffff */
.L_x_76:
[----:B--2---:R2:W3:Y:S02]  /*8c60*/  SYNCS.PHASECHK.TRANS64.TRYWAIT P0, [R12+URZ+0xa0], R0 ;  /* 0x0000a0000c0075a7 */ /* 0x0044e400080011ff */
[----:B---3--:R-:W-:Y:S05]  /*8c70*/  @!P0 NANOSLEEP.SYNCS 0x989680 ;  /* 0x009896800000895d */ /* 0x008fea0003900000 */
[----:B------:R-:W3:Y:S02]  /*8c80*/  @!P0 SYNCS.PHASECHK.TRANS64 P0, [R12+URZ+0xa0], R0 ;  /* 0x0000a0000c0085a7 */ /* 0x000ee400080010ff */
[----:B---3--:R-:W-:Y:S05]  /*8c90*/  @!P0 BRA `(.L_x_76) ;  /* 0xfffffffc00f08947 */ /* 0x008fea000383ffff */
[----:B------:R-:W-:Y:S05]  /*8ca0*/  BRA `(.L_x_168) ;  /* 0xffffffb400147947 */ /* 0x000fea000383ffff */
.L_x_79:
[----:B--2---:R-:W-:Y:S07]  /*8cb0*/  MOV R0, UR21 ;  /* 0x0000001500007c02 */ /* 0x004fee0008000f00 */
.L_x_169:
[----:B--2---:R2:W3:Y:S02]  /*8cc0*/  SYNCS.PHASECHK.TRANS64.TRYWAIT P2, [R0+URZ+0x98], R6 ;  /* 0x00009806000075a7 */ /* 0x0044e400080411ff */
[----:B---3--:R-:W-:Y:S05]  /*8cd0*/  @!P2 NANOSLEEP.SYNCS 0x989680 ;  /* 0x009896800000a95d */ /* 0x008fea0003900000 */
[----:B------:R-:W3:Y:S02]  /*8ce0*/  @!P2 SYNCS.PHASECHK.TRANS64 P2, [R0+URZ+0x98], R6 ;  /* 0x000098060000a5a7 */ /* 0x000ee400080410ff */
[----:B---3--:R-:W-:Y:S05]  /*8cf0*/  @!P2 BRA `(.L_x_169) ;  /* 0xfffffffc00f0a947 */ /* 0x008fea000383ffff */
[----:B------:R-:W-:Y:S05]  /*8d00*/  BRA `(.L_x_78) ;  /* 0xffffffb8007c7947 */ /* 0x000fea000383ffff */
.L_x_82:
[----:B------:R-:W-:Y:S07]  /*8d10*/  MOV R0, UR21 ;  /* 0x0000001500007c02 */ /* 0x000fee0008000f00 */
.L_x_170:
[----:B--2---:R2:W3:Y:S02]  /*8d20*/  SYNCS.PHASECHK.TRANS64.TRYWAIT P0, [R0+URZ+0x70], R9 ;  /* 0x00007009000075a7 */ /* 0x0044e400080011ff */
[----:B---3--:R-:W-:Y:S05]  /*8d30*/  @!P0 NANOSLEEP.SYNCS 0x989680 ;  /* 0x009896800000895d */ /* 0x008fea0003900000 */
[----:B------:R-:W3:Y:S02]  /*8d40*/  @!P0 SYNCS.PHASECHK.TRANS64 P0, [R0+URZ+0x70], R9 ;  /* 0x00007009000085a7 */ /* 0x000ee400080010ff */
[----:B---3--:R-:W-:Y:S05]  /*8d50*/  @!P0 BRA `(.L_x_170) ;  /* 0xfffffffc00f08947 */ /* 0x008fea000383ffff */
[----:B------:R-:W-:Y:S05]  /*8d60*/  BRA `(.L_x_171) ;  /* 0xffffffb800d87947 */ /* 0x000fea000383ffff */
.L_x_83:
[----:B------:R-:W-:Y:S07]  /*8d70*/  MOV R0, UR21 ;  /* 0x0000001500007c02 */ /* 0x000fee0008000f00 */
.L_x_172:
[----:B--2---:R2:W3:Y:S02]  /*8d80*/  SYNCS.PHASECHK.TRANS64.TRYWAIT P0, [R0+URZ+0x78], R9 ;  /* 0x00007809000075a7 */ /* 0x0044e400080011ff */
[----:B---3--:R-:W-:Y:S05]  /*8d90*/  @!P0 NANOSLEEP.SYNCS 0x989680 ;  /* 0x009896800000895d */ /* 0x008fea0003900000 */
[----:B------:R-:W3:Y:S02]  /*8da0*/  @!P0 SYNCS.PHASECHK.TRANS64 P0, [R0+URZ+0x78], R9 ;  /* 0x00007809000085a7 */ /* 0x000ee400080010ff */
[----:B---3--:R-:W-:Y:S05]  /*8db0*/  @!P0 BRA `(.L_x_172) ;  /* 0xfffffffc00f08947 */ /* 0x008fea000383ffff */
[----:B------:R-:W-:Y:S05]  /*8dc0*/  BRA `(.L_x_173) ;  /* 0xffffffbc00107947 */ /* 0x000fea000383ffff */
.L_x_84:
[----:B------:R-:W-:Y:S07]  /*8dd0*/  MOV R0, UR21 ;  /* 0x0000001500007c02 */ /* 0x000fee0008000f00 */
.L_x_174:
[----:B--2---:R2:W3:Y:S02]  /*8de0*/  SYNCS.PHASECHK.TRANS64.TRYWAIT P0, [R0+URZ+0x80], R9 ;  /* 0x00008009000075a7 */ /* 0x0044e400080011ff */
[----:B---3--:R-:W-:Y:S05]  /*8df0*/  @!P0 NANOSLEEP.SYNCS 0x989680 ;  /* 0x009896800000895d */ /* 0x008fea0003900000 */
[----:B------:R-:W3:Y:S02]  /*8e00*/  @!P0 SYNCS.PHASECHK.TRANS64 P0, [R0+URZ+0x80], R9 ;  /* 0x00008009000085a7 */ /* 0x000ee400080010ff */
[----:B---3--:R-:W-:Y:S05]  /*8e10*/  @!P0 BRA `(.L_x_174) ;  /* 0xfffffffc00f08947 */ /* 0x008fea000383ffff */
[----:B------:R-:W-:Y:S05]  /*8e20*/  BRA `(.L_x_175) ;  /* 0xffffffbc00547947 */ /* 0x000fea000383ffff */
.L_x_85:
[----:B------:R-:W-:Y:S07]  /*8e30*/  MOV R0, UR21 ;  /* 0x0000001500007c02 */ /* 0x000fee0008000f00 */
.L_x_176:
[----:B--2---:R2:W3:Y:S02]  /*8e40*/  SYNCS.PHASECHK.TRANS64.TRYWAIT P0, [R0+URZ+0x88], R9 ;  /* 0x00008809000075a7 */ /* 0x0044e400080011ff */
[----:B---3--:R-:W-:Y:S05]  /*8e50*/  @!P0 NANOSLEEP.SYNCS 0x989680 ;  /* 0x009896800000895d */ /* 0x008fea0003900000 */
[----:B------:R-:W3:Y:S02]  /*8e60*/  @!P0 SYNCS.PHASECHK.TRANS64 P0, [R0+URZ+0x88], R9 ;  /* 0x00008809000085a7 */ /* 0x000ee400080010ff */
[----:B---3--:R-:W-:Y:S05]  /*8e70*/  @!P0 BRA `(.L_x_176) ;  /* 0xfffffffc00f08947 */ /* 0x008fea000383ffff */
[----:B------:R-:W-:Y:S05]  /*8e80*/  BRA `(.L_x_177) ;  /* 0xffffffbc00947947 */ /* 0x000fea000383ffff */
.L_x_87:
[----:B------:R-:W-:-:S07]  /*8e90*/  MOV R0, UR21 ;  /* 0x0000001500007c02 */ /* 0x000fce0008000f00 */
.L_x_178:
[----:B---3--:R3:W4:Y:S02]  /*8ea0*/  SYNCS.PHASECHK.TRANS64.TRYWAIT P0, [R0+URZ+0x70], R2 ;  /* 0x00007002000075a7 */ /* 0x00872400080011ff */
[----:B----4-:R-:W-:Y:S05]  /*8eb0*/  @!P0 NANOSLEEP.SYNCS 0x989680 ;  /* 0x009896800000895d */ /* 0x010fea0003900000 */
[----:B------:R-:W4:Y:S02]  /*8ec0*/  @!P0 SYNCS.PHASECHK.TRANS64 P0, [R0+URZ+0x70], R2 ;  /* 0x00007002000085a7 */ /* 0x000f2400080010ff */
[----:B----4-:R-:W-:Y:S05]  /*8ed0*/  @!P0 BRA `(.L_x_178) ;  /* 0xfffffffc00f08947 */ /* 0x010fea000383ffff */
[----:B------:R-:W-:Y:S05]  /*8ee0*/  BRA `(.L_x_179) ;  /* 0xffffffc0000c7947 */ /* 0x000fea000383ffff */
.L_x_88:
[----:B---3--:R-:W-:-:S07]  /*8ef0*/  MOV R0, UR21 ;  /* 0x0000001500007c02 */ /* 0x008fce0008000f00 */
.L_x_180:
[----:B---3--:R3:W4:Y:S02]  /*8f00*/  SYNCS.PHASECHK.TRANS64.TRYWAIT P0, [R0+URZ+0x78], R2 ;  /* 0x00007802000075a7 */ /* 0x00872400080011ff */
[----:B----4-:R-:W-:Y:S05]  /*8f10*/  @!P0 NANOSLEEP.SYNCS 0x989680 ;  /* 0x009896800000895d */ /* 0x010fea0003900000 */
[----:B------:R-:W4:Y:S02]  /*8f20*/  @!P0 SYNCS.PHASECHK.TRANS64 P0, [R0+URZ+0x78], R2 ;  /* 0x00007802000085a7 */ /* 0x000f2400080010ff */
[----:B----4-:R-:W-:Y:S05]  /*8f30*/  @!P0 BRA `(.L_x_180) ;  /* 0xfffffffc00f08947 */ /* 0x010fea000383ffff */
[----:B------:R-:W-:Y:S05]  /*8f40*/  BRA `(.L_x_181) ;  /* 0xffffffbc00fc7947 */ /* 0x000fea000383ffff */
.L_x_89:
[----:B---3--:R-:W-:-:S07]  /*8f50*/  MOV R0, UR21 ;  /* 0x0000001500007c02 */ /* 0x008fce0008000f00 */
.L_x_182:
[----:B---3--:R3:W4:Y:S02]  /*8f60*/  SYNCS.PHASECHK.TRANS64.TRYWAIT P0, [R0+URZ+0x80], R2 ;  /* 0x00008002000075a7 */ /* 0x00872400080011ff */
[----:B----4-:R-:W-:Y:S05]  /*8f70*/  @!P0 NANOSLEEP.SYNCS 0x989680 ;  /* 0x009896800000895d */ /* 0x010fea0003900000 */
[----:B------:R-:W4:Y:S02]  /*8f80*/  @!P0 SYNCS.PHASECHK.TRANS64 P0, [R0+URZ+0x80], R2 ;  /* 0x00008002000085a7 */ /* 0x000f2400080010ff */
[----:B----4-:R-:W-:Y:S05]  /*8f90*/  @!P0 BRA `(.L_x_182) ;  /* 0xfffffffc00f08947 */ /* 0x010fea000383ffff */
[----:B------:R-:W-:Y:S05]  /*8fa0*/  BRA `(.L_x_183) ;  /* 0xffffffbc00ec7947 */ /* 0x000fea000383ffff */
.L_x_91:
[----:B-1----:R1:W2:Y:S02]  /*8fb0*/  SYNCS.PHASECHK.TRANS64.TRYWAIT P0, [R3+URZ+0xa0], R0 ;  /* 0x0000a000030075a7 */ /* 0x0022a400080011ff */
[----:B--2---:R-:W-:Y:S05]  /*8fc0*/  @!P0 NANOSLEEP.SYNCS 0x989680 ;  /* 0x009896800000895d */ /* 0x004fea0003900000 */
[----:B------:R-:W2:Y:S02]  /*8fd0*/  @!P0 SYNCS.PHASECHK.TRANS64 P0, [R3+URZ+0xa0], R0 ;  /* 0x0000a000030085a7 */ /* 0x000ea400080010ff */
[----:B--2---:R-:W-:Y:S05]  /*8fe0*/  @!P0 BRA `(.L_x_91) ;  /* 0xfffffffc00f08947 */ /* 0x004fea000383ffff */
[----:B------:R-:W-:Y:S05]  /*8ff0*/  BRA `(.L_x_184) ;  /* 0xffffffc000b87947 */ /* 0x000fea000383ffff */
.L_x_102:
[----:B-1----:R-:W-:Y:S04]  /*9000*/  MOV R0, UR44 ;  /* 0x0000002c00007c02 */ /* 0x002fe80008000f00 */
[----:B------:R1:W2:Y:S03]  /*9010*/  SYNCS.PHASECHK.TRANS64.TRYWAIT P1, [R0+URZ+0x50], R3 ;  /* 0x00005003000075a7 */ /* 0x0002a600080211ff */
[----:B--2---:R-:W-:Y:S05]  /*9020*/  @!P1 NANOSLEEP.SYNCS 0x989680 ;  /* 0x009896800000995d */ /* 0x004fea0003900000 */
[----:B------:R-:W2:Y:S02]  /*9030*/  @!P1 SYNCS.PHASECHK.TRANS64 P1, [R0+URZ+0x50], R3 ;  /* 0x00005003000095a7 */ /* 0x000ea400080210ff */
[----:B--2---:R-:W-:Y:S05]  /*9040*/  @!P1 BRA `(.L_x_102) ;  /* 0xfffffffc00ec9947 */ /* 0x004fea000383ffff */
[----:B------:R-:W-:Y:S05]  /*9050*/  BRA `(.L_x_101) ;  /* 0xffffffd0001c7947 */ /* 0x000fea000383ffff */
.L_x_104:
[----:B-1----:R1:W3:Y:S02]  /*9060*/  SYNCS.PHASECHK.TRANS64.TRYWAIT P0, [R26+URZ+0xc0], R2 ;  /* 0x0000c0021a0075a7 */ /* 0x0022e400080011ff */
[----:B---3--:R-:W-:Y:S05]  /*9070*/  @!P0 NANOSLEEP.SYNCS 0x989680 ;  /* 0x009896800000895d */ /* 0x008fea0003900000 */
[----:B------:R-:W3:Y:S02]  /*9080*/  @!P0 SYNCS.PHASECHK.TRANS64 P0, [R26+URZ+0xc0], R2 ;  /* 0x0000c0021a0085a7 */ /* 0x000ee400080010ff */
[----:B---3--:R-:W-:Y:S05]  /*9090*/  @!P0 BRA `(.L_x_104) ;  /* 0xfffffffc00f08947 */ /* 0x008fea000383ffff */
[----:B------:R-:W-:Y:S05]  /*90a0*/  BRA `(.L_x_103) ;  /* 0xffffffd000407947 */ /* 0x000fea000383ffff */
.L_x_113:
[----:B---3--:R3:W4:Y:S02]  /*90b0*/  SYNCS.PHASECHK.TRANS64.TRYWAIT P0, [R4+URZ+0x50], R0 ;  /* 0x00005000040075a7 */ /* 0x00872400080011ff */
[----:B----4-:R-:W-:Y:S05]  /*90c0*/  @!P0 NANOSLEEP.SYNCS 0x989680 ;  /* 0x009896800000895d */ /* 0x010fea0003900000 */
[----:B------:R-:W4:Y:S02]  /*90d0*/  @!P0 SYNCS.PHASECHK.TRANS64 P0, [R4+URZ+0x50], R0 ;  /* 0x00005000040085a7 */ /* 0x000f2400080010ff */
[----:B----4-:R-:W-:Y:S05]  /*90e0*/  @!P0 BRA `(.L_x_113) ;  /* 0xfffffffc00f08947 */ /* 0x010fea000383ffff */
[----:B------:R-:W-:Y:S05]  /*90f0*/  BRA `(.L_x_112) ;  /* 0xffffffd8002c7947 */ /* 0x000fea000383ffff */
.L_x_121:
[----:B-1----:R1:W4:Y:S02]  /*9100*/  SYNCS.PHASECHK.TRANS64.TRYWAIT P0, [R2+URZ+0x50], R4 ;  /* 0x00005004020075a7 */ /* 0x00232400080011ff */
[----:B----4-:R-:W-:Y:S05]  /*9110*/  @!P0 NANOSLEEP.SYNCS 0x989680 ;  /* 0x009896800000895d */ /* 0x010fea0003900000 */
[----:B------:R-:W4:Y:S02]  /*9120*/  @!P0 SYNCS.PHASECHK.TRANS64 P0, [R2+URZ+0x50], R4 ;  /* 0x00005004020085a7 */ /* 0x000f2400080010ff */
[----:B----4-:R-:W-:Y:S05]  /*9130*/  @!P0 BRA `(.L_x_121) ;  /* 0xfffffffc00f08947 */ /* 0x010fea000383ffff */
[----:B------:R-:W-:Y:S05]  /*9140*/  BRA `(.L_x_120) ;  /* 0xffffffe0003c7947 */ /* 0x000fea000383ffff */
.L_x_129:
[----:B---3--:R3:W4:Y:S02]  /*9150*/  SYNCS.PHASECHK.TRANS64.TRYWAIT P0, [R3+URZ+0x50], R0 ;  /* 0x00005000030075a7 */ /* 0x00872400080011ff */
[----:B----4-:R-:W-:Y:S05]  /*9160*/  @!P0 NANOSLEEP.SYNCS 0x989680 ;  /* 0x009896800000895d */ /* 0x010fea0003900000 */
[----:B------:R-:W4:Y:S02]  /*9170*/  @!P0 SYNCS.PHASECHK.TRANS64 P0, [R3+URZ+0x50], R0 ;  /* 0x00005000030085a7 */ /* 0x000f2400080010ff */
[----:B----4-:R-:W-:Y:S05]  /*9180*/  @!P0 BRA `(.L_x_129) ;  /* 0xfffffffc00f08947 */ /* 0x010fea000383ffff */
[----:B------:R-:W-:Y:S05]  /*9190*/  BRA `(.L_x_128) ;  /* 0xffffffe800487947 */ /* 0x000fea000383ffff */
        .weak           $__internal_0_$__cuda_sm10x_tcgen05_guardrail_trap_col_being_dealloced_not_returned_by_alloc
        .type           $__internal_0_$__cuda_sm10x_tcgen05_guardrail_trap_col_being_dealloced_not_returned_by_alloc,@function
        .size           $__internal_0_$__cuda_sm10x_tcgen05_guardrail_trap_col_being_dealloced_not_returned_by_alloc,($__internal_1_$__cuda_sm10x_tcgen05_guardrail_trap_phase_invalid_during_alloc - $__internal_0_$__cuda_sm10x_tcgen05_guardrail_trap_col_being_dealloced_not_returned_by_alloc)
$__internal_0_$__cuda_sm10x_tcgen05_guardrail_trap_col_being_dealloced_not_returned_by_alloc:
[----:B------:R-:W-:Y:S05]  /*91a0*/  BPT.TRAP 0x1 ;  /* 0x000000040000795c */ /* 0x000fea0000300000 */
[----:B------:R-:W-:-:S04]  /*91b0*/  HFMA2 R3, -RZ, RZ, 0, 0 ;  /* 0x00000000ff037431 */ /* 0x000fc800000001ff */
[----:B------:R-:W-:Y:S05]  /*91c0*/  RET.REL.NODEC R2 `(_ZN7cutlass13device_kernelINS_4gemm6kernel13GemmUniversalIN4cute5tupleIJiiiiEEENS1_10collective13CollectiveMmaINS1_35MainloopSm100TmaUmmaWarpSpecializedILi5ELi2ELi4ENS5_IJNS4_1CILi1EEENSA_ILi2EEESB_EEEEENS5_IJNSA_ILi64EEENSA_ILi128EEENSA_ILi32EEEEEENS_10bfloat16_tENS5_IJlSB_lEEESJ_SK_NS4_8TiledMMAINS4_8MMA_AtomIJNS4_20SM100_MMA_F16BF16_SSISJ_SJ_fLi64ELi128ELNS4_4UMMA5MajorE0ELSP_0ELNSO_7ScaleInE0ELSQ_0EEEEEENS4_6LayoutINS5_IJSB_SB_SB_EEENS5_IJNSA_ILi0EEESV_SV_EEEEENS5_IJNS4_10UnderscoreESY_SY_EEEEENS4_23SM90_TMA_LOAD_MULTICASTENS4_14ComposedLayoutINS4_7SwizzleILi2ELi4ELi3EEENS4_18smem_ptr_flag_bitsILi16EEENST_INS5_IJNSA_ILi8EEESH_EEENS5_IJSH_SB_EEEEEEEvNS4_8identityENS4_13SM90_TMA_LOADES1B_vS1C_EENS_8epilogue10collective18CollectiveEpilogueINS1F_23Sm100TmaWarpSpecializedILi4ELi2ELi16ELb1ELb0EEEJSI_NS5_IJNST_ISF_SB_EENST_ISH_SB_EEEEESJ_SK_SJ_SK_NS1F_6fusion15FusionCallbacksIS1J_NS1N_17LinearCombinationISJ_fSJ_fLNS_15FloatRoundStyleE2EEESI_S1M_JEEENS4_5SM1004TMEM4LOAD26SM100_TMEM_LOAD_16dp256b4xES1D_S1B_NS4_17SM75_U32x4_LDSM_NENS4_14SM90_TMA_STOREES1B_NS4_17SM90_U32x4_STSM_NENS4_39AutoVectorizingCopyWithAssumedAlignmentILi128EEEEEEvvEEEEvNT_6ParamsE) ;  /* 0xffffff6c028c7950 */ /* 0x000fea0003c3ffff */
        .weak           $__internal_1_$__cuda_sm10x_tcgen05_guardrail_trap_phase_invalid_during_alloc
        .type           $__internal_1_$__cuda_sm10x_tcgen05_guardrail_trap_phase_invalid_during_alloc,@function
        .size           $__internal_1_$__cuda_sm10x_tcgen05_guardrail_trap_phase_invalid_during_alloc,($__internal_2_$__cuda_sm10x_tcgen05_guardrail_trap_unallocated_columns_being_dealloced - $__internal_1_$__cuda_sm10x_tcgen05_guardrail_trap_phase_invalid_during_alloc)
$__internal_1_$__cuda_sm10x_tcgen05_guardrail_trap_phase_invalid_during_alloc:
[----:B------:R-:W-:Y:S05]  /*91d0*/  BPT.TRAP 0x1 ;  /* 0x000000040000795c */ /* 0x000fea0000300000 */
[----:B------:R-:W-:-:S04]  /*91e0*/  MOV R5, 0x0 ;  /* 0x0000000000057802 */ /* 0x000fc80000000f00 */
[----:B------:R-:W-:Y:S05]  /*91f0*/  RET.REL.NODEC R4 `(_ZN7cutlass13device_kernelINS_4gemm6kernel13GemmUniversalIN4cute5tupleIJiiiiEEENS1_10collective13CollectiveMmaINS1_35MainloopSm100TmaUmmaWarpSpecializedILi5ELi2ELi4ENS5_IJNS4_1CILi1EEENSA_ILi2EEESB_EEEEENS5_IJNSA_ILi64EEENSA_ILi128EEENSA_ILi32EEEEEENS_10bfloat16_tENS5_IJlSB_lEEESJ_SK_NS4_8TiledMMAINS4_8MMA_AtomIJNS4_20SM100_MMA_F16BF16_SSISJ_SJ_fLi64ELi128ELNS4_4UMMA5MajorE0ELSP_0ELNSO_7ScaleInE0ELSQ_0EEEEEENS4_6LayoutINS5_IJSB_SB_SB_EEENS5_IJNSA_ILi0EEESV_SV_EEEEENS5_IJNS4_10UnderscoreESY_SY_EEEEENS4_23SM90_TMA_LOAD_MULTICASTENS4_14ComposedLayoutINS4_7SwizzleILi2ELi4ELi3EEENS4_18smem_ptr_flag_bitsILi16EEENST_INS5_IJNSA_ILi8EEESH_EEENS5_IJSH_SB_EEEEEEEvNS4_8identityENS4_13SM90_TMA_LOADES1B_vS1C_EENS_8epilogue10collective18CollectiveEpilogueINS1F_23Sm100TmaWarpSpecializedILi4ELi2ELi16ELb1ELb0EEEJSI_NS5_IJNST_ISF_SB_EENST_ISH_SB_EEEEESJ_SK_SJ_SK_NS1F_6fusion15FusionCallbacksIS1J_NS1N_17LinearCombinationISJ_fSJ_fLNS_15FloatRoundStyleE2EEESI_S1M_JEEENS4_5SM1004TMEM4LOAD26SM100_TMEM_LOAD_16dp256b4xES1D_S1B_NS4_17SM75_U32x4_LDSM_NENS4_14SM90_TMA_STOREES1B_NS4_17SM90_U32x4_STSM_NENS4_39AutoVectorizingCopyWithAssumedAlignmentILi128EEEEEEvvEEEEvNT_6ParamsE) ;  /* 0xffffff6c04807950 */ /* 0x000fea0003c3ffff */
        .weak           $__internal_2_$__cuda_sm10x_tcgen05_guardrail_trap_unallocated_columns_being_dealloced
        .type           $__internal_2_$__cuda_sm10x_tcgen05_guardrail_trap_unallocated_columns_being_dealloced,@function
        .size           $__internal_2_$__cuda_sm10x_tcgen05_guardrail_trap_unallocated_columns_being_dealloced,(.L_x_186 - $__internal_2_$__cuda_sm10x_tcgen05_guardrail_trap_unallocated_columns_being_dealloced)
$__internal_2_$__cuda_sm10x_tcgen05_guardrail_trap_unallocated_columns_being_dealloced:
[----:B------:R-:W-:Y:S05]  /*9200*/  BPT.TRAP 0x1 ;  /* 0x000000040000795c */ /* 0x000fea0000300000 */
[----:B------:R-:W-:-:S04]  /*9210*/  HFMA2 R3, -RZ, RZ, 0, 0 ;  /* 0x00000000ff037431 */ /* 0x000fc800000001ff */
[----:B------:R-:W-:Y:S05]  /*9220*/  RET.REL.NODEC R2 `(_ZN7cutlass13device_kernelINS_4gemm6kernel13GemmUniversalIN4cute5tupleIJiiiiEEENS1_10collective13CollectiveMmaINS1_35MainloopSm100TmaUmmaWarpSpecializedILi5ELi2ELi4ENS5_IJNS4_1CILi1EEENSA_ILi2EEESB_EEEEENS5_IJNSA_ILi64EEENSA_ILi128EEENSA_ILi32EEEEEENS_10bfloat16_tENS5_IJlSB_lEEESJ_SK_NS4_8TiledMMAINS4_8MMA_AtomIJNS4_20SM100_MMA_F16BF16_SSISJ_SJ_fLi64ELi128ELNS4_4UMMA5MajorE0ELSP_0ELNSO_7ScaleInE0ELSQ_0EEEEEENS4_6LayoutINS5_IJSB_SB_SB_EEENS5_IJNSA_ILi0EEESV_SV_EEEEENS5_IJNS4_10UnderscoreESY_SY_EEEEENS4_23SM90_TMA_LOAD_MULTICASTENS4_14ComposedLayoutINS4_7SwizzleILi2ELi4ELi3EEENS4_18smem_ptr_flag_bitsILi16EEENST_INS5_IJNSA_ILi8EEESH_EEENS5_IJSH_SB_EEEEEEEvNS4_8identityENS4_13SM90_TMA_LOADES1B_vS1C_EENS_8epilogue10collective18CollectiveEpilogueINS1F_23Sm100TmaWarpSpecializedILi4ELi2ELi16ELb1ELb0EEEJSI_NS5_IJNST_ISF_SB_EENST_ISH_SB_EEEEESJ_SK_SJ_SK_NS1F_6fusion15FusionCallbacksIS1J_NS1N_17LinearCombinationISJ_fSJ_fLNS_15FloatRoundStyleE2EEESI_S1M_JEEENS4_5SM1004TMEM4LOAD26SM100_TMEM_LOAD_16dp256b4xES1D_S1B_NS4_17SM75_U32x4_LDSM_NENS4_14SM90_TMA_STOREES1B_NS4_17SM90_U32x4_STSM_NENS4_39AutoVectorizingCopyWithAssumedAlignmentILi128EEEEEEvvEEEEvNT_6ParamsE) ;  /* 0xffffff6c02747950 */ /* 0x000fea0003c3ffff */
.L_x_185:
[----:B------:R-:W-:-:S00]  /*9230*/  BRA `(.L_x_185) ;  /* 0xfffffffc00fc7947 */ /* 0x000fc0000383ffff */
[----:B------:R-:W-:-:S00]  /*9240*/  NOP ;  /* 0x0000000000007918 */ /* 0x000fc00000000000 */
        /* <DEDUP_REMOVED lines=11> */
.L_x_186:


//--------------------- .nv.global.init           --------------------------
	.section	.nv.global.init,"aw",@progbits
.nv.global.init:
	.type		$str$27,@object
	.size		$str$27,($str$28 - $str$27)
$str$27:
        /*0000*/ 	.byte	0x28, 0x61, 0x64, 0x64, 0x72, 0x65, 0x73, 0x73, 0x20, 0x26, 0x20, 0x6d, 0x61, 0x73, 0x6b, 0x29
        /*0010*/ 	.byte	0x20, 0x3d, 0x3d, 0x20, 0x30, 0x00
	.type		$str$28,@object
	.size		$str$28,($str$26 - $str$28)
$str$28:
        /*0016*/ 	.byte	0x2f, 0x74, 0x6d, 0x70, 0x2f, 0x63, 0x75, 0x74, 0x6c, 0x61, 0x73, 0x73, 0x5f, 0x73, 0x77, 0x65
        /*0026*/ 	.byte	0x65, 0x70, 0x5f, 0x73, 0x72, 0x63, 0x2f, 0x69, 0x6e, 0x63, 0x6c, 0x75, 0x64, 0x65, 0x2f, 0x63
        /*0036*/ 	.byte	0x75, 0x74, 0x65, 0x2f, 0x70, 0x6f, 0x69, 0x6e, 0x74, 0x65, 0x72, 0x5f, 0x66, 0x6c, 0x61, 0x67
        /*0046*/ 	.byte	0x67, 0x65, 0x64, 0x2e, 0x68, 0x70, 0x70, 0x00
	.type		$str$26,@object
	.size		$str$26,($str$25 - $str$26)
$str$26:
        /*004e*/ 	.byte	0x2f, 0x74, 0x6d, 0x70, 0x2f, 0x63, 0x75, 0x74, 0x6c, 0x61, 0x73, 0x73, 0x5f, 0x73, 0x77, 0x65
        /*005e*/ 	.byte	0x65, 0x70, 0x5f, 0x73, 0x72, 0x63, 0x2f, 0x69, 0x6e, 0x63, 0x6c, 0x75, 0x64, 0x65, 0x2f, 0x63
        /*006e*/ 	.byte	0x75, 0x74, 0x65, 0x2f, 0x61, 0x74, 0x6f, 0x6d, 0x2f, 0x63, 0x6f, 0x70, 0x79, 0x5f, 0x74, 0x72
        /*007e*/ 	.byte	0x61, 0x69, 0x74, 0x73, 0x5f, 0x73, 0x6d, 0x31, 0x30, 0x30, 0x2e, 0x68, 0x70, 0x70, 0x00
	.type		$str$25,@object
	.size		$str$25,(__unnamed_1 - $str$25)
$str$25:
        /*008d*/ 	.byte	0x28, 0x28, 0x75, 0x69, 0x6e, 0x74, 0x33, 0x32, 0x5f, 0x74, 0x28, 0x74, 0x68, 0x72, 0x65, 0x61
        /*009d*/ 	.byte	0x64, 0x49, 0x64, 0x78, 0x2e, 0x78, 0x29, 0x20, 0x2f, 0x20, 0x33, 0x32, 0x29, 0x20, 0x25, 0x20
        /*00ad*/ 	.byte	0x34, 0x29, 0x20, 0x3d, 0x3d, 0x20, 0x28, 0x28, 0x28, 0x74, 0x6d, 0x65, 0x6d, 0x5f, 0x61, 0x64
        /*00bd*/ 	.byte	0x64, 0x72, 0x20, 0x3e, 0x3e, 0x20, 0x31, 0x36, 0x29, 0x20, 0x2f, 0x20, 0x33, 0x32, 0x29, 0x20
        /*00cd*/ 	.byte	0x25, 0x20, 0x34, 0x29, 0x00
	.type		__unnamed_1,@object
	.size		__unnamed_1,(__unnamed_2 - __unnamed_1)
__unnamed_1:
        /*00d2*/ 	.byte	0x61, 0x75, 0x74, 0x6f, 0x20, 0x63, 0x75, 0x74, 0x65, 0x3a, 0x3a, 0x61, 0x73, 0x5f, 0x70, 0x6f
        /* <DEDUP_REMOVED lines=24> */
        /*0262*/ 	.byte	0x30, 0x34, 0x38, 0x3e, 0x3e, 0x3e, 0x3e, 0x5d, 0x00
	.type		__unnamed_2,@object
	.size		__unnamed_2,(.L_2 - __unnamed_2)
__unnamed_2:
        /* <DEDUP_REMOVED lines=45> */
        /*053b*/ 	.byte	0x3e, 0x3e, 0x3e, 0x5d, 0x00
.L_2:


//--------------------- .nv.shared._ZN7cutlass13device_kernelINS_4gemm6kernel13GemmUniversalIN4cute5tupleIJiiiiEEENS1_10collective13CollectiveMmaINS1_35MainloopSm100TmaUmmaWarpSpecializedILi5ELi2ELi4ENS5_IJNS4_1CILi1EEENSA_ILi2EEESB_EEEEENS5_IJNSA_ILi64EEENSA_ILi128EEENSA_ILi32EEEEEENS_10bfloat16_tENS5_IJlSB_lEEESJ_SK_NS4_8TiledMMAINS4_8MMA_AtomIJNS4_20SM100_MMA_F16BF16_SSISJ_SJ_fLi64ELi128ELNS4_4UMMA5MajorE0ELSP_0ELNSO_7ScaleInE0ELSQ_0EEEEEENS4_6LayoutINS5_IJSB_SB_SB_EEENS5_IJNSA_ILi0EEESV_SV_EEEEENS5_IJNS4_10UnderscoreESY_SY_EEEEENS4_23SM90_TMA_LOAD_MULTICASTENS4_14ComposedLayoutINS4_7SwizzleILi2ELi4ELi3EEENS4_18smem_ptr_flag_bitsILi16EEENST_INS5_IJNSA_ILi8EEESH_EEENS5_IJSH_SB_EEEEEEEvNS4_8identityENS4_13SM90_TMA_LOADES1B_vS1C_EENS_8epilogue10collective18CollectiveEpilogueINS1F_23Sm100TmaWarpSpecializedILi4ELi2ELi16ELb1ELb0EEEJSI_NS5_IJNST_ISF_SB_EENST_ISH_SB_EEEEESJ_SK_SJ_SK_NS1F_6fusion15FusionCallbacksIS1J_NS1N_17LinearCombinationISJ_fSJ_fLNS_15FloatRoundStyleE2EEESI_S1M_JEEENS4_5SM1004TMEM4LOAD26SM100_TMEM_LOAD_16dp256b4xES1D_S1B_NS4_17SM75_U32x4_LDSM_NENS4_14SM90_TMA_STOREES1B_NS4_17SM90_U32x4_STSM_NENS4_39AutoVectorizingCopyWithAssumedAlignmentILi128EEEEEEvvEEEEvNT_6ParamsE --------------------------
	.section	.nv.shared._ZN7cutlass13device_kernelINS_4gemm6kernel13GemmUniversalIN4cute5tupleIJiiiiEEENS1_10collective13CollectiveMmaINS1_35MainloopSm100TmaUmmaWarpSpecializedILi5ELi2ELi4ENS5_IJNS4_1CILi1EEENSA_ILi2EEESB_EEEEENS5_IJNSA_ILi64EEENSA_ILi128EEENSA_ILi32EEEEEENS_10bfloat16_tENS5_IJlSB_lEEESJ_SK_NS4_8TiledMMAINS4_8MMA_AtomIJNS4_20SM100_MMA_F16BF16_SSISJ_SJ_fLi64ELi128ELNS4_4UMMA5MajorE0ELSP_0ELNSO_7ScaleInE0ELSQ_0EEEEEENS4_6LayoutINS5_IJSB_SB_SB_EEENS5_IJNSA_ILi0EEESV_SV_EEEEENS5_IJNS4_10UnderscoreESY_SY_EEEEENS4_23SM90_TMA_LOAD_MULTICASTENS4_14ComposedLayoutINS4_7SwizzleILi2ELi4ELi3EEENS4_18smem_ptr_flag_bitsILi16EEENST_INS5_IJNSA_ILi8EEESH_EEENS5_IJSH_SB_EEEEEEEvNS4_8identityENS4_13SM90_TMA_LOADES1B_vS1C_EENS_8epilogue10collective18CollectiveEpilogueINS1F_23Sm100TmaWarpSpecializedILi4ELi2ELi16ELb1ELb0EEEJSI_NS5_IJNST_ISF_SB_EENST_ISH_SB_EEEEESJ_SK_SJ_SK_NS1F_6fusion15FusionCallbacksIS1J_NS1N_17LinearCombinationISJ_fSJ_fLNS_15FloatRoundStyleE2EEESI_S1M_JEEENS4_5SM1004TMEM4LOAD26SM100_TMEM_LOAD_16dp256b4xES1D_S1B_NS4_17SM75_U32x4_LDSM_NENS4_14SM90_TMA_STOREES1B_NS4_17SM90_U32x4_STSM_NENS4_39AutoVectorizingCopyWithAssumedAlignmentILi128EEEEEEvvEEEEvNT_6ParamsE,"aw",@nobits
	.sectionflags	@""
	.align	16
	.zero		1024


//--------------------- .nv.shared.reserved.0     --------------------------
	.section	.nv.shared.reserved.0,"aw",@nobits
	.weak		__nv_reservedSMEM_offset_0_alias
	.size		__nv_reservedSMEM_offset_0_alias, 0, 64
	.other		__nv_reservedSMEM_offset_0_alias,@"STO_CUDA_RESERVED_SHARED STV_DEFAULT"
__nv_reservedSMEM_offset_0_alias:
	.zero		0
.nv.shared.reserved.0:
	.zero		64
	.weak		__nv_reservedSMEM_tcgen05_partition
	.type		__nv_reservedSMEM_tcgen05_partition,@object
	.size		__nv_reservedSMEM_tcgen05_partition,(.L_0 - __nv_reservedSMEM_tcgen05_partition)
__nv_reservedSMEM_tcgen05_partition:
	.zero		32
.L_0:


//--------------------- .nv.global                --------------------------
	.section	.nv.global,"aw",@nobits
.nv.global:
	.type		_ZN39_INTERNAL_0602efbc_4_k_cu_ae4e8571_80184cute1_E,@object
	.size		_ZN39_INTERNAL_0602efbc_4_k_cu_ae4e8571_80184cute1_E,(_ZN39_INTERNAL_0602efbc_4_k_cu_ae4e8571_80184cuda3std3__45__cpo6cbeginE - _ZN39_INTERNAL_0602efbc_4_k_cu_ae4e8571_80184cute1_E)
_ZN39_INTERNAL_0602efbc_4_k_cu_ae4e8571_80184cute1_E:
	.zero		1
	.type		_ZN39_INTERNAL_0602efbc_4_k_cu_ae4e8571_80184cuda3std3__45__cpo6cbeginE,@object
	.size		_ZN39_INTERNAL_0602efbc_4_k_cu_ae4e8571_80184cuda3std3__45__cpo6cbeginE,(_ZN39_INTERNAL_0602efbc_4_k_cu_ae4e8571_80184cuda3std3__48in_placeE - _ZN39_INTERNAL_0602efbc_4_k_cu_ae4e8571_80184cuda3std3__45__cpo6cbeginE)
_ZN39_INTERNAL_0602efbc_4_k_cu_ae4e8571_80184cuda3std3__45__cpo6cbeginE:
	.zero		1
	.type		_ZN39_INTERNAL_0602efbc_4_k_cu_ae4e8571_80184cuda3std3__48in_placeE,@object
	.size		_ZN39_INTERNAL_0602efbc_4_k_cu_ae4e8571_80184cuda3std3__48in_placeE,(_ZN39_INTERNAL_0602efbc_4_k_cu_ae4e8571_80184cuda3std6ranges3__45__cpo9iter_moveE - _ZN39_INTERNAL_0602efbc_4_k_cu_ae4e8571_80184cuda3std3__48in_placeE)
_ZN39_INTERNAL_0602efbc_4_k_cu_ae4e8571_80184cuda3std3__48in_placeE:
	.zero		1
	.type		_ZN39_INTERNAL_0602efbc_4_k_cu_ae4e8571_80184cuda3std6ranges3__45__cpo9iter_moveE,@object
	.size		_ZN39_INTERNAL_0602efbc_4_k_cu_ae4e8571_80184cuda3std6ranges3__45__cpo9iter_moveE,(_ZN39_INTERNAL_0602efbc_4_k_cu_ae4e8571_80184cuda3std3__45__cpo5beginE - _ZN39_INTERNAL_0602efbc_4_k_cu_ae4e8571_80184cuda3std6ranges3__45__cpo9iter_moveE)
_ZN39_INTERNAL_0602efbc_4_k_cu_ae4e8571_80184cuda3std6ranges3__45__cpo9iter_moveE:
	.zero		1
	.type		_ZN39_INTERNAL_0602efbc_4_k_cu_ae4e8571_80184cuda3std3__45__cpo5beginE,@object
	.size		_ZN39_INTERNAL_0602efbc_4_k_cu_ae4e8571_80184cuda3std3__45__cpo5beginE,(_ZN39_INTERNAL_0602efbc_4_k_cu_ae4e8571_80184cuda3std3__441_GLOBAL__N__0602efbc_4_k_cu_ae4e8571_80186ignoreE - _ZN39_INTERNAL_0602efbc_4_k_cu_ae4e8571_80184cuda3std3__45__cpo5beginE)
_ZN39_INTERNAL_0602efbc_4_k_cu_ae4e8571_80184cuda3std3__45__cpo5beginE:
	.zero		1
	.type		_ZN39_INTERNAL_0602efbc_4_k_cu_ae4e8571_80184cuda3std3__441_GLOBAL__N__0602efbc_4_k_cu_ae4e8571_80186ignoreE,@object
	.size		_ZN39_INTERNAL_0602efbc_4_k_cu_ae4e8571_80184cuda3std3__441_GLOBAL__N__0602efbc_4_k_cu_ae4e8571_80186ignoreE,(_ZN39_INTERNAL_0602efbc_4_k_cu_ae4e8571_80184cute7productE - _ZN39_INTERNAL_0602efbc_4_k_cu_ae4e8571_80184cuda3std3__441_GLOBAL__N__0602efbc_4_k_cu_ae4e8571_80186ignoreE)
_ZN39_INTERNAL_0602efbc_4_k_cu_ae4e8571_80184cuda3std3__441_GLOBAL__N__0602efbc_4_k_cu_ae4e8571_80186ignoreE:
	.zero		1
	.type		_ZN39_INTERNAL_0602efbc_4_k_cu_ae4e8571_80184cute7productE,@object
	.size		_ZN39_INTERNAL_0602efbc_4_k_cu_ae4e8571_80184cute7productE,(_ZN39_INTERNAL_0602efbc_4_k_cu_ae4e8571_80184cuda3std3__45__cpo3endE - _ZN39_INTERNAL_0602efbc_4_k_cu_ae4e8571_80184cute7productE)
_ZN39_INTERNAL_0602efbc_4_k_cu_ae4e8571_80184cute7productE:
	.zero		1
	.type		_ZN39_INTERNAL_0602efbc_4_k_cu_ae4e8571_80184cuda3std3__45__cpo3endE,@object
	.size		_ZN39_INTERNAL_0602efbc_4_k_cu_ae4e8571_80184cuda3std3__45__cpo3endE,(_ZN39_INTERNAL_0602efbc_4_k_cu_ae4e8571_80184cuda3std3__419piecewise_constructE - _ZN39_INTERNAL_0602efbc_4_k_cu_ae4e8571_80184cuda3std3__45__cpo3endE)
_ZN39_INTERNAL_0602efbc_4_k_cu_ae4e8571_80184cuda3std3__45__cpo3endE:
	.zero		1
	.type		_ZN39_INTERNAL_0602efbc_4_k_cu_ae4e8571_80184cuda3std3__419piecewise_constructE,@object
	.size		_ZN39_INTERNAL_0602efbc_4_k_cu_ae4e8571_80184cuda3std3__419piecewise_constructE,(_ZN39_INTERNAL_0602efbc_4_k_cu_ae4e8571_80184cuda3std3__45__cpo4cendE - _ZN39_INTERNAL_0602efbc_4_k_cu_ae4e8571_80184cuda3std3__419piecewise_constructE)
_ZN39_INTERNAL_0602efbc_4_k_cu_ae4e8571_80184cuda3std3__419piecewise_constructE:
	.zero		1
	.type		_ZN39_INTERNAL_0602efbc_4_k_cu_ae4e8571_80184cuda3std3__45__cpo4cendE,@object
	.size		_ZN39_INTERNAL_0602efbc_4_k_cu_ae4e8571_80184cuda3std3__45__cpo4cendE,(_ZN39_INTERNAL_0602efbc_4_k_cu_ae4e8571_80184cuda3std6ranges3__45__cpo4swapE - _ZN39_INTERNAL_0602efbc_4_k_cu_ae4e8571_80184cuda3std3__45__cpo4cendE)
_ZN39_INTERNAL_0602efbc_4_k_cu_ae4e8571_80184cuda3std3__45__cpo4cendE:
	.zero		1
	.type		_ZN39_INTERNAL_0602efbc_4_k_cu_ae4e8571_80184cuda3std6ranges3__45__cpo4swapE,@object
	.size		_ZN39_INTERNAL_0602efbc_4_k_cu_ae4e8571_80184cuda3std6ranges3__45__cpo4swapE,(.L_10 - _ZN39_INTERNAL_0602efbc_4_k_cu_ae4e8571_80184cuda3std6ranges3__45__cpo4swapE)
_ZN39_INTERNAL_0602efbc_4_k_cu_ae4e8571_80184cuda3std6ranges3__45__cpo4swapE:
	.zero		1
.L_10:


//--------------------- .nv.constant0._ZN7cutlass13device_kernelINS_4gemm6kernel13GemmUniversalIN4cute5tupleIJiiiiEEENS1_10collective13CollectiveMmaINS1_35MainloopSm100TmaUmmaWarpSpecializedILi5ELi2ELi4ENS5_IJNS4_1CILi1EEENSA_ILi2EEESB_EEEEENS5_IJNSA_ILi64EEENSA_ILi128EEENSA_ILi32EEEEEENS_10bfloat16_tENS5_IJlSB_lEEESJ_SK_NS4_8TiledMMAINS4_8MMA_AtomIJNS4_20SM100_MMA_F16BF16_SSISJ_SJ_fLi64ELi128ELNS4_4UMMA5MajorE0ELSP_0ELNSO_7ScaleInE0ELSQ_0EEEEEENS4_6LayoutINS5_IJSB_SB_SB_EEENS5_IJNSA_ILi0EEESV_SV_EEEEENS5_IJNS4_10UnderscoreESY_SY_EEEEENS4_23SM90_TMA_LOAD_MULTICASTENS4_14ComposedLayoutINS4_7SwizzleILi2ELi4ELi3EEENS4_18smem_ptr_flag_bitsILi16EEENST_INS5_IJNSA_ILi8EEESH_EEENS5_IJSH_SB_EEEEEEEvNS4_8identityENS4_13SM90_TMA_LOADES1B_vS1C_EENS_8epilogue10collective18CollectiveEpilogueINS1F_23Sm100TmaWarpSpecializedILi4ELi2ELi16ELb1ELb0EEEJSI_NS5_IJNST_ISF_SB_EENST_ISH_SB_EEEEESJ_SK_SJ_SK_NS1F_6fusion15FusionCallbacksIS1J_NS1N_17LinearCombinationISJ_fSJ_fLNS_15FloatRoundStyleE2EEESI_S1M_JEEENS4_5SM1004TMEM4LOAD26SM100_TMEM_LOAD_16dp256b4xES1D_S1B_NS4_17SM75_U32x4_LDSM_NENS4_14SM90_TMA_STOREES1B_NS4_17SM90_U32x4_STSM_NENS4_39AutoVectorizingCopyWithAssumedAlignmentILi128EEEEEEvvEEEEvNT_6ParamsE --------------------------
	.section	.nv.constant0._ZN7cutlass13device_kernelINS_4gemm6kernel13GemmUniversalIN4cute5tupleIJiiiiEEENS1_10collective13CollectiveMmaINS1_35MainloopSm100TmaUmmaWarpSpecializedILi5ELi2ELi4ENS5_IJNS4_1CILi1EEENSA_ILi2EEESB_EEEEENS5_IJNSA_ILi64EEENSA_ILi128EEENSA_ILi32EEEEEENS_10bfloat16_tENS5_IJlSB_lEEESJ_SK_NS4_8TiledMMAINS4_8MMA_AtomIJNS4_20SM100_MMA_F16BF16_SSISJ_SJ_fLi64ELi128ELNS4_4UMMA5MajorE0ELSP_0ELNSO_7ScaleInE0ELSQ_0EEEEEENS4_6LayoutINS5_IJSB_SB_SB_EEENS5_IJNSA_ILi0EEESV_SV_EEEEENS5_IJNS4_10UnderscoreESY_SY_EEEEENS4_23SM90_TMA_LOAD_MULTICASTENS4_14ComposedLayoutINS4_7SwizzleILi2ELi4ELi3EEENS4_18smem_ptr_flag_bitsILi16EEENST_INS5_IJNSA_ILi8EEESH_EEENS5_IJSH_SB_EEEEEEEvNS4_8identityENS4_13SM90_TMA_LOADES1B_vS1C_EENS_8epilogue10collective18CollectiveEpilogueINS1F_23Sm100TmaWarpSpecializedILi4ELi2ELi16ELb1ELb0EEEJSI_NS5_IJNST_ISF_SB_EENST_ISH_SB_EEEEESJ_SK_SJ_SK_NS1F_6fusion15FusionCallbacksIS1J_NS1N_17LinearCombinationISJ_fSJ_fLNS_15FloatRoundStyleE2EEESI_S1M_JEEENS4_5SM1004TMEM4LOAD26SM100_TMEM_LOAD_16dp256b4xES1D_S1B_NS4_17SM75_U32x4_LDSM_NENS4_14SM90_TMA_STOREES1B_NS4_17SM90_U32x4_STSM_NENS4_39AutoVectorizingCopyWithAssumedAlignmentILi128EEEEEEvvEEEEvNT_6ParamsE,"a",@progbits
	.sectionflags	@""
	.align	4
.nv.constant0._ZN7cutlass13device_kernelINS_4gemm6kernel13GemmUniversalIN4cute5tupleIJiiiiEEENS1_10collective13CollectiveMmaINS1_35MainloopSm100TmaUmmaWarpSpecializedILi5ELi2ELi4ENS5_IJNS4_1CILi1EEENSA_ILi2EEESB_EEEEENS5_IJNSA_ILi64EEENSA_ILi128EEENSA_ILi32EEEEEENS_10bfloat16_tENS5_IJlSB_lEEESJ_SK_NS4_8TiledMMAINS4_8MMA_AtomIJNS4_20SM100_MMA_F16BF16_SSISJ_SJ_fLi64ELi128ELNS4_4UMMA5MajorE0ELSP_0ELNSO_7ScaleInE0ELSQ_0EEEEEENS4_6LayoutINS5_IJSB_SB_SB_EEENS5_IJNSA_ILi0EEESV_SV_EEEEENS5_IJNS4_10UnderscoreESY_SY_EEEEENS4_23SM90_TMA_LOAD_MULTICASTENS4_14ComposedLayoutINS4_7SwizzleILi2ELi4ELi3EEENS4_18smem_ptr_flag_bitsILi16EEENST_INS5_IJNSA_ILi8EEESH_EEENS5_IJSH_SB_EEEEEEEvNS4_8identityENS4_13SM90_TMA_LOADES1B_vS1C_EENS_8epilogue10collective18CollectiveEpilogueINS1F_23Sm100TmaWarpSpecializedILi4ELi2ELi16ELb1ELb0EEEJSI_NS5_IJNST_ISF_SB_EENST_ISH_SB_EEEEESJ_SK_SJ_SK_NS1F_6fusion15FusionCallbacksIS1J_NS1N_17LinearCombinationISJ_fSJ_fLNS_15FloatRoundStyleE2EEESI_S1M_JEEENS4_5SM1004TMEM4LOAD26SM100_TMEM_LOAD_16dp256b4xES1D_S1B_NS4_17SM75_U32x4_LDSM_NENS4_14SM90_TMA_STOREES1B_NS4_17SM90_U32x4_STSM_NENS4_39AutoVectorizingCopyWithAssumedAlignmentILi128EEEEEEvvEEEEvNT_6ParamsE:
	.zero		2944


//--------------------- SYMBOLS --------------------------

	.type		.nv.reservedSmem.offset0,@object
	.size		.nv.reservedSmem.offset0,0x4
	.type		.nv.reservedSmem.cap,@object
	.size		.nv.reservedSmem.cap,0x4
	.type		__assertfail,@function
